//
// Generated by NVIDIA NVVM Compiler
//
// Compiler Build ID: CL-36424714
// Cuda compilation tools, release 13.0, V13.0.88
// Based on NVVM 20.0.0
//

.version 9.0
.target sm_100
.address_size 64

	// .globl	_Z15matrixMulKernelPKfS0_Pfiii

.visible .entry _Z15matrixMulKernelPKfS0_Pfiii(
	.param .u64 .ptr .align 1 _Z15matrixMulKernelPKfS0_Pfiii_param_0,
	.param .u64 .ptr .align 1 _Z15matrixMulKernelPKfS0_Pfiii_param_1,
	.param .u64 .ptr .align 1 _Z15matrixMulKernelPKfS0_Pfiii_param_2,
	.param .u32 _Z15matrixMulKernelPKfS0_Pfiii_param_3,
	.param .u32 _Z15matrixMulKernelPKfS0_Pfiii_param_4,
	.param .u32 _Z15matrixMulKernelPKfS0_Pfiii_param_5
)
{
	.reg .pred 	%p<13>;
	.reg .b32 	%r<43>;
	.reg .b32 	%f<68>;
	.reg .b64 	%rd<53>;

	ld.param.u64 	%rd7, [_Z15matrixMulKernelPKfS0_Pfiii_param_0];
	ld.param.u64 	%rd8, [_Z15matrixMulKernelPKfS0_Pfiii_param_1];
	ld.param.u64 	%rd6, [_Z15matrixMulKernelPKfS0_Pfiii_param_2];
	ld.param.u32 	%r20, [_Z15matrixMulKernelPKfS0_Pfiii_param_3];
	ld.param.u32 	%r18, [_Z15matrixMulKernelPKfS0_Pfiii_param_4];
	ld.param.u32 	%r19, [_Z15matrixMulKernelPKfS0_Pfiii_param_5];
	cvta.to.global.u64 	%rd1, %rd8;
	cvta.to.global.u64 	%rd2, %rd7;
	mov.u32 	%r22, %ctaid.x;
	mov.u32 	%r23, %ntid.x;
	mov.u32 	%r24, %tid.x;
	mad.lo.s32 	%r1, %r22, %r23, %r24;
	mov.u32 	%r25, %ctaid.y;
	mov.u32 	%r26, %ntid.y;
	mov.u32 	%r27, %tid.y;
	mad.lo.s32 	%r28, %r25, %r26, %r27;
	setp.ge.s32 	%p1, %r1, %r19;
	setp.ge.s32 	%p2, %r28, %r20;
	or.pred  	%p3, %p1, %p2;
	@%p3 bra 	$L__BB0_14;
	setp.lt.s32 	%p4, %r18, 1;
	mov.f32 	%f67, 0f00000000;
	@%p4 bra 	$L__BB0_13;
	mul.lo.s32 	%r3, %r18, %r28;
	and.b32  	%r4, %r18, 7;
	setp.lt.u32 	%p5, %r18, 8;
	mov.f32 	%f67, 0f00000000;
	mov.b32 	%r41, 0;
	@%p5 bra 	$L__BB0_5;
	and.b32  	%r41, %r18, 2147483640;
	neg.s32 	%r39, %r41;
	shl.b32 	%r7, %r19, 3;
	mul.wide.u32 	%rd9, %r3, 4;
	add.s64 	%rd10, %rd9, %rd2;
	add.s64 	%rd52, %rd10, 16;
	mov.f32 	%f67, 0f00000000;
	mul.wide.s32 	%rd13, %r19, 4;
	mov.u32 	%r38, %r1;
$L__BB0_4:
	.pragma "nounroll";
	ld.global.f32 	%f17, [%rd52+-16];
	mul.wide.s32 	%rd11, %r38, 4;
	add.s64 	%rd12, %rd1, %rd11;
	ld.global.f32 	%f18, [%rd12];
	fma.rn.f32 	%f19, %f17, %f18, %f67;
	ld.global.f32 	%f20, [%rd52+-12];
	add.s64 	%rd14, %rd12, %rd13;
	ld.global.f32 	%f21, [%rd14];
	fma.rn.f32 	%f22, %f20, %f21, %f19;
	ld.global.f32 	%f23, [%rd52+-8];
	add.s64 	%rd15, %rd14, %rd13;
	ld.global.f32 	%f24, [%rd15];
	fma.rn.f32 	%f25, %f23, %f24, %f22;
	ld.global.f32 	%f26, [%rd52+-4];
	add.s64 	%rd16, %rd15, %rd13;
	ld.global.f32 	%f27, [%rd16];
	fma.rn.f32 	%f28, %f26, %f27, %f25;
	ld.global.f32 	%f29, [%rd52];
	add.s64 	%rd17, %rd16, %rd13;
	ld.global.f32 	%f30, [%rd17];
	fma.rn.f32 	%f31, %f29, %f30, %f28;
	ld.global.f32 	%f32, [%rd52+4];
	add.s64 	%rd18, %rd17, %rd13;
	ld.global.f32 	%f33, [%rd18];
	fma.rn.f32 	%f34, %f32, %f33, %f31;
	ld.global.f32 	%f35, [%rd52+8];
	add.s64 	%rd19, %rd18, %rd13;
	ld.global.f32 	%f36, [%rd19];
	fma.rn.f32 	%f37, %f35, %f36, %f34;
	ld.global.f32 	%f38, [%rd52+12];
	add.s64 	%rd20, %rd19, %rd13;
	ld.global.f32 	%f39, [%rd20];
	fma.rn.f32 	%f67, %f38, %f39, %f37;
	add.s32 	%r39, %r39, 8;
	add.s32 	%r38, %r38, %r7;
	add.s64 	%rd52, %rd52, 32;
	setp.ne.s32 	%p6, %r39, 0;
	@%p6 bra 	$L__BB0_4;
$L__BB0_5:
	setp.eq.s32 	%p7, %r4, 0;
	@%p7 bra 	$L__BB0_13;
	and.b32  	%r13, %r18, 3;
	setp.lt.u32 	%p8, %r4, 4;
	@%p8 bra 	$L__BB0_8;
	add.s32 	%r30, %r41, %r3;
	mul.wide.u32 	%rd21, %r30, 4;
	add.s64 	%rd22, %rd2, %rd21;
	ld.global.f32 	%f41, [%rd22];
	mad.lo.s32 	%r31, %r41, %r19, %r1;
	mul.wide.s32 	%rd23, %r31, 4;
	add.s64 	%rd24, %rd1, %rd23;
	ld.global.f32 	%f42, [%rd24];
	fma.rn.f32 	%f43, %f41, %f42, %f67;
	cvt.u64.u32 	%rd25, %r3;
	cvt.u64.u32 	%rd26, %r41;
	add.s64 	%rd27, %rd26, %rd25;
	shl.b64 	%rd28, %rd27, 2;
	add.s64 	%rd29, %rd2, %rd28;
	ld.global.f32 	%f44, [%rd29+4];
	mul.wide.s32 	%rd30, %r19, 4;
	add.s64 	%rd31, %rd24, %rd30;
	ld.global.f32 	%f45, [%rd31];
	fma.rn.f32 	%f46, %f44, %f45, %f43;
	ld.global.f32 	%f47, [%rd29+8];
	add.s64 	%rd32, %rd31, %rd30;
	ld.global.f32 	%f48, [%rd32];
	fma.rn.f32 	%f49, %f47, %f48, %f46;
	ld.global.f32 	%f50, [%rd29+12];
	add.s64 	%rd33, %rd32, %rd30;
	ld.global.f32 	%f51, [%rd33];
	fma.rn.f32 	%f67, %f50, %f51, %f49;
	add.s32 	%r41, %r41, 4;
$L__BB0_8:
	setp.eq.s32 	%p9, %r13, 0;
	@%p9 bra 	$L__BB0_13;
	setp.eq.s32 	%p10, %r13, 1;
	@%p10 bra 	$L__BB0_11;
	add.s32 	%r32, %r41, %r3;
	mul.wide.u32 	%rd34, %r32, 4;
	add.s64 	%rd35, %rd2, %rd34;
	ld.global.f32 	%f53, [%rd35];
	mad.lo.s32 	%r33, %r41, %r19, %r1;
	mul.wide.s32 	%rd36, %r33, 4;
	add.s64 	%rd37, %rd1, %rd36;
	ld.global.f32 	%f54, [%rd37];
	fma.rn.f32 	%f55, %f53, %f54, %f67;
	cvt.u64.u32 	%rd38, %r3;
	cvt.u64.u32 	%rd39, %r41;
	add.s64 	%rd40, %rd39, %rd38;
	shl.b64 	%rd41, %rd40, 2;
	add.s64 	%rd42, %rd2, %rd41;
	ld.global.f32 	%f56, [%rd42+4];
	mul.wide.s32 	%rd43, %r19, 4;
	add.s64 	%rd44, %rd37, %rd43;
	ld.global.f32 	%f57, [%rd44];
	fma.rn.f32 	%f67, %f56, %f57, %f55;
	add.s32 	%r41, %r41, 2;
$L__BB0_11:
	and.b32  	%r34, %r18, 1;
	setp.eq.b32 	%p11, %r34, 1;
	not.pred 	%p12, %p11;
	@%p12 bra 	$L__BB0_13;
	add.s32 	%r35, %r41, %r3;
	mul.wide.u32 	%rd45, %r35, 4;
	add.s64 	%rd46, %rd2, %rd45;
	ld.global.f32 	%f58, [%rd46];
	mad.lo.s32 	%r36, %r41, %r19, %r1;
	mul.wide.s32 	%rd47, %r36, 4;
	add.s64 	%rd48, %rd1, %rd47;
	ld.global.f32 	%f59, [%rd48];
	fma.rn.f32 	%f67, %f58, %f59, %f67;
$L__BB0_13:
	mad.lo.s32 	%r37, %r19, %r28, %r1;
	cvta.to.global.u64 	%rd49, %rd6;
	mul.wide.s32 	%rd50, %r37, 4;
	add.s64 	%rd51, %rd49, %rd50;
	st.global.f32 	[%rd51], %f67;
$L__BB0_14:
	ret;

}
	// .globl	_Z21addBiasToMatrixKernelPKfS0_Pfii
.visible .entry _Z21addBiasToMatrixKernelPKfS0_Pfii(
	.param .u64 .ptr .align 1 _Z21addBiasToMatrixKernelPKfS0_Pfii_param_0,
	.param .u64 .ptr .align 1 _Z21addBiasToMatrixKernelPKfS0_Pfii_param_1,
	.param .u64 .ptr .align 1 _Z21addBiasToMatrixKernelPKfS0_Pfii_param_2,
	.param .u32 _Z21addBiasToMatrixKernelPKfS0_Pfii_param_3,
	.param .u32 _Z21addBiasToMatrixKernelPKfS0_Pfii_param_4
)
{
	.reg .pred 	%p<4>;
	.reg .b32 	%r<14>;
	.reg .b32 	%f<4>;
	.reg .b64 	%rd<12>;

	ld.param.u64 	%rd1, [_Z21addBiasToMatrixKernelPKfS0_Pfii_param_0];
	ld.param.u64 	%rd2, [_Z21addBiasToMatrixKernelPKfS0_Pfii_param_1];
	ld.param.u64 	%rd3, [_Z21addBiasToMatrixKernelPKfS0_Pfii_param_2];
	ld.param.u32 	%r4, [_Z21addBiasToMatrixKernelPKfS0_Pfii_param_3];
	ld.param.u32 	%r3, [_Z21addBiasToMatrixKernelPKfS0_Pfii_param_4];
	mov.u32 	%r6, %ctaid.x;
	mov.u32 	%r7, %ntid.x;
	mov.u32 	%r8, %tid.x;
	mad.lo.s32 	%r1, %r6, %r7, %r8;
	mov.u32 	%r9, %ctaid.y;
	mov.u32 	%r10, %ntid.y;
	mov.u32 	%r11, %tid.y;
	mad.lo.s32 	%r12, %r9, %r10, %r11;
	setp.ge.s32 	%p1, %r1, %r3;
	setp.ge.s32 	%p2, %r12, %r4;
	or.pred  	%p3, %p1, %p2;
	@%p3 bra 	$L__BB1_2;
	cvta.to.global.u64 	%rd4, %rd1;
	cvta.to.global.u64 	%rd5, %rd2;
	cvta.to.global.u64 	%rd6, %rd3;
	mad.lo.s32 	%r13, %r3, %r12, %r1;
	mul.wide.s32 	%rd7, %r13, 4;
	add.s64 	%rd8, %rd4, %rd7;
	ld.global.f32 	%f1, [%rd8];
	mul.wide.u32 	%rd9, %r12, 4;
	add.s64 	%rd10, %rd5, %rd9;
	ld.global.f32 	%f2, [%rd10];
	add.f32 	%f3, %f1, %f2;
	add.s64 	%rd11, %rd6, %rd7;
	st.global.f32 	[%rd11], %f3;
$L__BB1_2:
	ret;

}
	// .globl	_Z17addMatrixToMatrixPKfS0_fPfii
.visible .entry _Z17addMatrixToMatrixPKfS0_fPfii(
	.param .u64 .ptr .align 1 _Z17addMatrixToMatrixPKfS0_fPfii_param_0,
	.param .u64 .ptr .align 1 _Z17addMatrixToMatrixPKfS0_fPfii_param_1,
	.param .f32 _Z17addMatrixToMatrixPKfS0_fPfii_param_2,
	.param .u64 .ptr .align 1 _Z17addMatrixToMatrixPKfS0_fPfii_param_3,
	.param .u32 _Z17addMatrixToMatrixPKfS0_fPfii_param_4,
	.param .u32 _Z17addMatrixToMatrixPKfS0_fPfii_param_5
)
{
	.reg .pred 	%p<4>;
	.reg .b32 	%r<14>;
	.reg .b32 	%f<5>;
	.reg .b64 	%rd<11>;

	ld.param.u64 	%rd1, [_Z17addMatrixToMatrixPKfS0_fPfii_param_0];
	ld.param.u64 	%rd2, [_Z17addMatrixToMatrixPKfS0_fPfii_param_1];
	ld.param.f32 	%f1, [_Z17addMatrixToMatrixPKfS0_fPfii_param_2];
	ld.param.u64 	%rd3, [_Z17addMatrixToMatrixPKfS0_fPfii_param_3];
	ld.param.u32 	%r4, [_Z17addMatrixToMatrixPKfS0_fPfii_param_4];
	ld.param.u32 	%r3, [_Z17addMatrixToMatrixPKfS0_fPfii_param_5];
	mov.u32 	%r6, %ctaid.x;
	mov.u32 	%r7, %ntid.x;
	mov.u32 	%r8, %tid.x;
	mad.lo.s32 	%r1, %r6, %r7, %r8;
	mov.u32 	%r9, %ctaid.y;
	mov.u32 	%r10, %ntid.y;
	mov.u32 	%r11, %tid.y;
	mad.lo.s32 	%r12, %r9, %r10, %r11;
	setp.ge.s32 	%p1, %r1, %r3;
	setp.ge.s32 	%p2, %r12, %r4;
	or.pred  	%p3, %p1, %p2;
	@%p3 bra 	$L__BB2_2;
	cvta.to.global.u64 	%rd4, %rd1;
	cvta.to.global.u64 	%rd5, %rd2;
	cvta.to.global.u64 	%rd6, %rd3;
	mad.lo.s32 	%r13, %r3, %r12, %r1;
	mul.wide.s32 	%rd7, %r13, 4;
	add.s64 	%rd8, %rd4, %rd7;
	ld.global.f32 	%f2, [%rd8];
	add.s64 	%rd9, %rd5, %rd7;
	ld.global.f32 	%f3, [%rd9];
	fma.rn.f32 	%f4, %f1, %f3, %f2;
	add.s64 	%rd10, %rd6, %rd7;
	st.global.f32 	[%rd10], %f4;
$L__BB2_2:
	ret;

}
	// .globl	_Z13sigmoidKernelPKfPfii
.visible .entry _Z13sigmoidKernelPKfPfii(
	.param .u64 .ptr .align 1 _Z13sigmoidKernelPKfPfii_param_0,
	.param .u64 .ptr .align 1 _Z13sigmoidKernelPKfPfii_param_1,
	.param .u32 _Z13sigmoidKernelPKfPfii_param_2,
	.param .u32 _Z13sigmoidKernelPKfPfii_param_3
)
{
	.reg .pred 	%p<4>;
	.reg .b32 	%r<16>;
	.reg .b32 	%f<15>;
	.reg .b64 	%rd<8>;

	ld.param.u64 	%rd1, [_Z13sigmoidKernelPKfPfii_param_0];
	ld.param.u64 	%rd2, [_Z13sigmoidKernelPKfPfii_param_1];
	ld.param.u32 	%r4, [_Z13sigmoidKernelPKfPfii_param_2];
	ld.param.u32 	%r3, [_Z13sigmoidKernelPKfPfii_param_3];
	mov.u32 	%r6, %ctaid.x;
	mov.u32 	%r7, %ntid.x;
	mov.u32 	%r8, %tid.x;
	mad.lo.s32 	%r1, %r6, %r7, %r8;
	mov.u32 	%r9, %ctaid.y;
	mov.u32 	%r10, %ntid.y;
	mov.u32 	%r11, %tid.y;
	mad.lo.s32 	%r12, %r9, %r10, %r11;
	setp.ge.s32 	%p1, %r1, %r3;
	setp.ge.s32 	%p2, %r12, %r4;
	or.pred  	%p3, %p1, %p2;
	@%p3 bra 	$L__BB3_2;
	cvta.to.global.u64 	%rd3, %rd1;
	cvta.to.global.u64 	%rd4, %rd2;
	mad.lo.s32 	%r13, %r3, %r12, %r1;
	mul.wide.s32 	%rd5, %r13, 4;
	add.s64 	%rd6, %rd3, %rd5;
	ld.global.f32 	%f1, [%rd6];
	fma.rn.f32 	%f2, %f1, 0fBBBB989D, 0f3F000000;
	cvt.sat.f32.f32 	%f3, %f2;
	mov.f32 	%f4, 0f4B400001;
	mov.f32 	%f5, 0f437C0000;
	fma.rm.f32 	%f6, %f3, %f5, %f4;
	add.f32 	%f7, %f6, 0fCB40007F;
	neg.f32 	%f8, %f7;
	fma.rn.f32 	%f9, %f1, 0fBFB8AA3B, %f8;
	fma.rn.f32 	%f10, %f1, 0fB2A57060, %f9;
	mov.b32 	%r14, %f6;
	shl.b32 	%r15, %r14, 23;
	mov.b32 	%f11, %r15;
	ex2.approx.ftz.f32 	%f12, %f10;
	fma.rn.f32 	%f13, %f12, %f11, 0f3F800000;
	rcp.rn.f32 	%f14, %f13;
	add.s64 	%rd7, %rd4, %rd5;
	st.global.f32 	[%rd7], %f14;
$L__BB3_2:
	ret;

}
	// .globl	_Z23sigmoidDerivativeKernelPKfPfii
.visible .entry _Z23sigmoidDerivativeKernelPKfPfii(
	.param .u64 .ptr .align 1 _Z23sigmoidDerivativeKernelPKfPfii_param_0,
	.param .u64 .ptr .align 1 _Z23sigmoidDerivativeKernelPKfPfii_param_1,
	.param .u32 _Z23sigmoidDerivativeKernelPKfPfii_param_2,
	.param .u32 _Z23sigmoidDerivativeKernelPKfPfii_param_3
)
{
	.reg .pred 	%p<4>;
	.reg .b32 	%r<16>;
	.reg .b32 	%f<18>;
	.reg .b64 	%rd<8>;

	ld.param.u64 	%rd1, [_Z23sigmoidDerivativeKernelPKfPfii_param_0];
	ld.param.u64 	%rd2, [_Z23sigmoidDerivativeKernelPKfPfii_param_1];
	ld.param.u32 	%r4, [_Z23sigmoidDerivativeKernelPKfPfii_param_2];
	ld.param.u32 	%r3, [_Z23sigmoidDerivativeKernelPKfPfii_param_3];
	mov.u32 	%r6, %ctaid.x;
	mov.u32 	%r7, %ntid.x;
	mov.u32 	%r8, %tid.x;
	mad.lo.s32 	%r1, %r6, %r7, %r8;
	mov.u32 	%r9, %ctaid.y;
	mov.u32 	%r10, %ntid.y;
	mov.u32 	%r11, %tid.y;
	mad.lo.s32 	%r12, %r9, %r10, %r11;
	setp.ge.s32 	%p1, %r1, %r3;
	setp.ge.s32 	%p2, %r12, %r4;
	or.pred  	%p3, %p1, %p2;
	@%p3 bra 	$L__BB4_2;
	cvta.to.global.u64 	%rd3, %rd1;
	cvta.to.global.u64 	%rd4, %rd2;
	mad.lo.s32 	%r13, %r3, %r12, %r1;
	mul.wide.s32 	%rd5, %r13, 4;
	add.s64 	%rd6, %rd3, %rd5;
	ld.global.f32 	%f1, [%rd6];
	fma.rn.f32 	%f2, %f1, 0fBBBB989D, 0f3F000000;
	cvt.sat.f32.f32 	%f3, %f2;
	mov.f32 	%f4, 0f4B400001;
	mov.f32 	%f5, 0f437C0000;
	fma.rm.f32 	%f6, %f3, %f5, %f4;
	add.f32 	%f7, %f6, 0fCB40007F;
	neg.f32 	%f8, %f7;
	fma.rn.f32 	%f9, %f1, 0fBFB8AA3B, %f8;
	fma.rn.f32 	%f10, %f1, 0fB2A57060, %f9;
	mov.b32 	%r14, %f6;
	shl.b32 	%r15, %r14, 23;
	mov.b32 	%f11, %r15;
	ex2.approx.ftz.f32 	%f12, %f10;
	fma.rn.f32 	%f13, %f12, %f11, 0f3F800000;
	rcp.rn.f32 	%f14, %f13;
	mov.f32 	%f15, 0f3F800000;
	sub.f32 	%f16, %f15, %f14;
	mul.f32 	%f17, %f14, %f16;
	add.s64 	%rd7, %rd4, %rd5;
	st.global.f32 	[%rd7], %f17;
$L__BB4_2:
	ret;

}
	// .globl	_Z15transposeKernelPKfPfii
.visible .entry _Z15transposeKernelPKfPfii(
	.param .u64 .ptr .align 1 _Z15transposeKernelPKfPfii_param_0,
	.param .u64 .ptr .align 1 _Z15transposeKernelPKfPfii_param_1,
	.param .u32 _Z15transposeKernelPKfPfii_param_2,
	.param .u32 _Z15transposeKernelPKfPfii_param_3
)
{
	.reg .pred 	%p<4>;
	.reg .b32 	%r<15>;
	.reg .b32 	%f<2>;
	.reg .b64 	%rd<9>;

	ld.param.u64 	%rd1, [_Z15transposeKernelPKfPfii_param_0];
	ld.param.u64 	%rd2, [_Z15transposeKernelPKfPfii_param_1];
	ld.param.u32 	%r5, [_Z15transposeKernelPKfPfii_param_2];
	ld.param.u32 	%r4, [_Z15transposeKernelPKfPfii_param_3];
	mov.u32 	%r6, %ctaid.x;
	mov.u32 	%r7, %ntid.x;
	mov.u32 	%r8, %tid.x;
	mad.lo.s32 	%r1, %r6, %r7, %r8;
	mov.u32 	%r9, %ctaid.y;
	mov.u32 	%r10, %ntid.y;
	mov.u32 	%r11, %tid.y;
	mad.lo.s32 	%r12, %r9, %r10, %r11;
	setp.ge.s32 	%p1, %r1, %r4;
	setp.ge.s32 	%p2, %r12, %r5;
	or.pred  	%p3, %p1, %p2;
	@%p3 bra 	$L__BB5_2;
	cvta.to.global.u64 	%rd3, %rd1;
	cvta.to.global.u64 	%rd4, %rd2;
	mad.lo.s32 	%r13, %r4, %r12, %r1;
	mad.lo.s32 	%r14, %r5, %r1, %r12;
	mul.wide.s32 	%rd5, %r13, 4;
	add.s64 	%rd6, %rd3, %rd5;
	ld.global.f32 	%f1, [%rd6];
	mul.wide.s32 	%rd7, %r14, 4;
	add.s64 	%rd8, %rd4, %rd7;
	st.global.f32 	[%rd8], %f1;
$L__BB5_2:
	ret;

}
	// .globl	_Z17matMulElementWisePKfS0_Pfii
.visible .entry _Z17matMulElementWisePKfS0_Pfii(
	.param .u64 .ptr .align 1 _Z17matMulElementWisePKfS0_Pfii_param_0,
	.param .u64 .ptr .align 1 _Z17matMulElementWisePKfS0_Pfii_param_1,
	.param .u64 .ptr .align 1 _Z17matMulElementWisePKfS0_Pfii_param_2,
	.param .u32 _Z17matMulElementWisePKfS0_Pfii_param_3,
	.param .u32 _Z17matMulElementWisePKfS0_Pfii_param_4
)
{
	.reg .pred 	%p<4>;
	.reg .b32 	%r<14>;
	.reg .b32 	%f<4>;
	.reg .b64 	%rd<11>;

	ld.param.u64 	%rd1, [_Z17matMulElementWisePKfS0_Pfii_param_0];
	ld.param.u64 	%rd2, [_Z17matMulElementWisePKfS0_Pfii_param_1];
	ld.param.u64 	%rd3, [_Z17matMulElementWisePKfS0_Pfii_param_2];
	ld.param.u32 	%r4, [_Z17matMulElementWisePKfS0_Pfii_param_3];
	ld.param.u32 	%r3, [_Z17matMulElementWisePKfS0_Pfii_param_4];
	mov.u32 	%r6, %ctaid.x;
	mov.u32 	%r7, %ntid.x;
	mov.u32 	%r8, %tid.x;
	mad.lo.s32 	%r1, %r6, %r7, %r8;
	mov.u32 	%r9, %ctaid.y;
	mov.u32 	%r10, %ntid.y;
	mov.u32 	%r11, %tid.y;
	mad.lo.s32 	%r12, %r9, %r10, %r11;
	setp.ge.s32 	%p1, %r1, %r3;
	setp.ge.s32 	%p2, %r12, %r4;
	or.pred  	%p3, %p1, %p2;
	@%p3 bra 	$L__BB6_2;
	cvta.to.global.u64 	%rd4, %rd1;
	cvta.to.global.u64 	%rd5, %rd2;
	cvta.to.global.u64 	%rd6, %rd3;
	mad.lo.s32 	%r13, %r3, %r12, %r1;
	mul.wide.s32 	%rd7, %r13, 4;
	add.s64 	%rd8, %rd4, %rd7;
	ld.global.f32 	%f1, [%rd8];
	add.s64 	%rd9, %rd5, %rd7;
	ld.global.f32 	%f2, [%rd9];
	mul.f32 	%f3, %f1, %f2;
	add.s64 	%rd10, %rd6, %rd7;
	st.global.f32 	[%rd10], %f3;
$L__BB6_2:
	ret;

}
	// .globl	_Z18matrixScalarKernelPKfPffii
.visible .entry _Z18matrixScalarKernelPKfPffii(
	.param .u64 .ptr .align 1 _Z18matrixScalarKernelPKfPffii_param_0,
	.param .u64 .ptr .align 1 _Z18matrixScalarKernelPKfPffii_param_1,
	.param .f32 _Z18matrixScalarKernelPKfPffii_param_2,
	.param .u32 _Z18matrixScalarKernelPKfPffii_param_3,
	.param .u32 _Z18matrixScalarKernelPKfPffii_param_4
)
{
	.reg .pred 	%p<4>;
	.reg .b32 	%r<14>;
	.reg .b32 	%f<4>;
	.reg .b64 	%rd<8>;

	ld.param.u64 	%rd1, [_Z18matrixScalarKernelPKfPffii_param_0];
	ld.param.u64 	%rd2, [_Z18matrixScalarKernelPKfPffii_param_1];
	ld.param.f32 	%f1, [_Z18matrixScalarKernelPKfPffii_param_2];
	ld.param.u32 	%r4, [_Z18matrixScalarKernelPKfPffii_param_3];
	ld.param.u32 	%r3, [_Z18matrixScalarKernelPKfPffii_param_4];
	mov.u32 	%r6, %ctaid.x;
	mov.u32 	%r7, %ntid.x;
	mov.u32 	%r8, %tid.x;
	mad.lo.s32 	%r1, %r6, %r7, %r8;
	mov.u32 	%r9, %ctaid.y;
	mov.u32 	%r10, %ntid.y;
	mov.u32 	%r11, %tid.y;
	mad.lo.s32 	%r12, %r9, %r10, %r11;
	setp.ge.s32 	%p1, %r1, %r3;
	setp.ge.s32 	%p2, %r12, %r4;
	or.pred  	%p3, %p1, %p2;
	@%p3 bra 	$L__BB7_2;
	cvta.to.global.u64 	%rd3, %rd1;
	cvta.to.global.u64 	%rd4, %rd2;
	mad.lo.s32 	%r13, %r3, %r12, %r1;
	mul.wide.s32 	%rd5, %r13, 4;
	add.s64 	%rd6, %rd3, %rd5;
	ld.global.f32 	%f2, [%rd6];
	mul.f32 	%f3, %f1, %f2;
	add.s64 	%rd7, %rd4, %rd5;
	st.global.f32 	[%rd7], %f3;
$L__BB7_2:
	ret;

}
	// .globl	_Z17computeMeanKernelPKfPfii
.visible .entry _Z17computeMeanKernelPKfPfii(
	.param .u64 .ptr .align 1 _Z17computeMeanKernelPKfPfii_param_0,
	.param .u64 .ptr .align 1 _Z17computeMeanKernelPKfPfii_param_1,
	.param .u32 _Z17computeMeanKernelPKfPfii_param_2,
	.param .u32 _Z17computeMeanKernelPKfPfii_param_3
)
{
	.reg .pred 	%p<11>;
	.reg .b32 	%r<32>;
	.reg .b32 	%f<85>;
	.reg .b64 	%rd<32>;

	ld.param.u64 	%rd9, [_Z17computeMeanKernelPKfPfii_param_0];
	ld.param.u64 	%rd8, [_Z17computeMeanKernelPKfPfii_param_1];
	ld.param.u32 	%r19, [_Z17computeMeanKernelPKfPfii_param_2];
	ld.param.u32 	%r18, [_Z17computeMeanKernelPKfPfii_param_3];
	cvta.to.global.u64 	%rd1, %rd9;
	mov.u32 	%r20, %ctaid.y;
	mov.u32 	%r21, %ntid.y;
	mov.u32 	%r22, %tid.y;
	mad.lo.s32 	%r1, %r20, %r21, %r22;
	setp.ge.s32 	%p1, %r1, %r19;
	@%p1 bra 	$L__BB8_15;
	setp.lt.s32 	%p2, %r18, 1;
	mov.f32 	%f84, 0f00000000;
	@%p2 bra 	$L__BB8_14;
	mul.lo.s32 	%r2, %r18, %r1;
	and.b32  	%r3, %r18, 15;
	setp.lt.u32 	%p3, %r18, 16;
	mov.f32 	%f84, 0f00000000;
	mov.b32 	%r29, 0;
	@%p3 bra 	$L__BB8_5;
	and.b32  	%r29, %r18, 2147483632;
	neg.s32 	%r27, %r29;
	mul.wide.u32 	%rd10, %r2, 4;
	add.s64 	%rd11, %rd10, %rd1;
	add.s64 	%rd30, %rd11, 32;
	mov.f32 	%f84, 0f00000000;
$L__BB8_4:
	.pragma "nounroll";
	ld.global.f32 	%f18, [%rd30+-32];
	add.f32 	%f19, %f84, %f18;
	ld.global.f32 	%f20, [%rd30+-28];
	add.f32 	%f21, %f19, %f20;
	ld.global.f32 	%f22, [%rd30+-24];
	add.f32 	%f23, %f21, %f22;
	ld.global.f32 	%f24, [%rd30+-20];
	add.f32 	%f25, %f23, %f24;
	ld.global.f32 	%f26, [%rd30+-16];
	add.f32 	%f27, %f25, %f26;
	ld.global.f32 	%f28, [%rd30+-12];
	add.f32 	%f29, %f27, %f28;
	ld.global.f32 	%f30, [%rd30+-8];
	add.f32 	%f31, %f29, %f30;
	ld.global.f32 	%f32, [%rd30+-4];
	add.f32 	%f33, %f31, %f32;
	ld.global.f32 	%f34, [%rd30];
	add.f32 	%f35, %f33, %f34;
	ld.global.f32 	%f36, [%rd30+4];
	add.f32 	%f37, %f35, %f36;
	ld.global.f32 	%f38, [%rd30+8];
	add.f32 	%f39, %f37, %f38;
	ld.global.f32 	%f40, [%rd30+12];
	add.f32 	%f41, %f39, %f40;
	ld.global.f32 	%f42, [%rd30+16];
	add.f32 	%f43, %f41, %f42;
	ld.global.f32 	%f44, [%rd30+20];
	add.f32 	%f45, %f43, %f44;
	ld.global.f32 	%f46, [%rd30+24];
	add.f32 	%f47, %f45, %f46;
	ld.global.f32 	%f48, [%rd30+28];
	add.f32 	%f84, %f47, %f48;
	add.s32 	%r27, %r27, 16;
	add.s64 	%rd30, %rd30, 64;
	setp.ne.s32 	%p4, %r27, 0;
	@%p4 bra 	$L__BB8_4;
$L__BB8_5:
	setp.eq.s32 	%p5, %r3, 0;
	@%p5 bra 	$L__BB8_14;
	and.b32  	%r9, %r18, 7;
	setp.lt.u32 	%p6, %r3, 8;
	@%p6 bra 	$L__BB8_8;
	add.s32 	%r24, %r29, %r2;
	mul.wide.u32 	%rd12, %r24, 4;
	add.s64 	%rd13, %rd1, %rd12;
	ld.global.f32 	%f50, [%rd13];
	add.f32 	%f51, %f84, %f50;
	cvt.u64.u32 	%rd14, %r2;
	cvt.u64.u32 	%rd15, %r29;
	add.s64 	%rd16, %rd15, %rd14;
	shl.b64 	%rd17, %rd16, 2;
	add.s64 	%rd18, %rd1, %rd17;
	ld.global.f32 	%f52, [%rd18+4];
	add.f32 	%f53, %f51, %f52;
	ld.global.f32 	%f54, [%rd18+8];
	add.f32 	%f55, %f53, %f54;
	ld.global.f32 	%f56, [%rd18+12];
	add.f32 	%f57, %f55, %f56;
	ld.global.f32 	%f58, [%rd18+16];
	add.f32 	%f59, %f57, %f58;
	ld.global.f32 	%f60, [%rd18+20];
	add.f32 	%f61, %f59, %f60;
	ld.global.f32 	%f62, [%rd18+24];
	add.f32 	%f63, %f61, %f62;
	ld.global.f32 	%f64, [%rd18+28];
	add.f32 	%f84, %f63, %f64;
	add.s32 	%r29, %r29, 8;
$L__BB8_8:
	setp.eq.s32 	%p7, %r9, 0;
	@%p7 bra 	$L__BB8_14;
	and.b32  	%r12, %r18, 3;
	setp.lt.u32 	%p8, %r9, 4;
	@%p8 bra 	$L__BB8_11;
	add.s32 	%r25, %r29, %r2;
	mul.wide.u32 	%rd19, %r25, 4;
	add.s64 	%rd20, %rd1, %rd19;
	ld.global.f32 	%f66, [%rd20];
	add.f32 	%f67, %f84, %f66;
	cvt.u64.u32 	%rd21, %r2;
	cvt.u64.u32 	%rd22, %r29;
	add.s64 	%rd23, %rd22, %rd21;
	shl.b64 	%rd24, %rd23, 2;
	add.s64 	%rd25, %rd1, %rd24;
	ld.global.f32 	%f68, [%rd25+4];
	add.f32 	%f69, %f67, %f68;
	ld.global.f32 	%f70, [%rd25+8];
	add.f32 	%f71, %f69, %f70;
	ld.global.f32 	%f72, [%rd25+12];
	add.f32 	%f84, %f71, %f72;
	add.s32 	%r29, %r29, 4;
$L__BB8_11:
	setp.eq.s32 	%p9, %r12, 0;
	@%p9 bra 	$L__BB8_14;
	add.s32 	%r26, %r29, %r2;
	mul.wide.u32 	%rd26, %r26, 4;
	add.s64 	%rd31, %rd1, %rd26;
	neg.s32 	%r31, %r12;
$L__BB8_13:
	.pragma "nounroll";
	ld.global.f32 	%f73, [%rd31];
	add.f32 	%f84, %f84, %f73;
	add.s64 	%rd31, %rd31, 4;
	add.s32 	%r31, %r31, 1;
	setp.ne.s32 	%p10, %r31, 0;
	@%p10 bra 	$L__BB8_13;
$L__BB8_14:
	cvt.rn.f32.s32 	%f74, %r18;
	div.rn.f32 	%f75, %f84, %f74;
	cvta.to.global.u64 	%rd27, %rd8;
	mul.wide.u32 	%rd28, %r1, 4;
	add.s64 	%rd29, %rd27, %rd28;
	st.global.f32 	[%rd29], %f75;
$L__BB8_15:
	ret;

}


// ===== COMPILED SASS (sm_100) =====

	.target	sm_100

	.elftype	@"ET_EXEC"


//--------------------- .note.nv.tkinfo           --------------------------
	.section	.note.nv.tkinfo,"",@"SHT_NOTE"
	.sectionflags	@"SHF_NOTE_NV_TKINFO"
	.tkinfo
        /*0018*/ 	.word	0x00000002
        /*0030*/ 	.string	""
        /*0030*/ 	.string	"ptxas"
        /*0030*/ 	.string	"Cuda compilation tools, release 13.0, V13.0.88"
        /*0030*/ 	.string	"Build cuda_13.0.r13.0/compiler.36424714_0"
        /*0030*/ 	.string	"-arch sm_100 -m 64 "



//--------------------- .note.nv.cuinfo           --------------------------
	.section	.note.nv.cuinfo,"",@"SHT_NOTE"
	.sectionflags	@"SHF_NOTE_NV_CUINFO"
        /*0018*/ 	.short	0x0002
        /*001a*/ 	.short	0x0064
        /*001c*/ 	.short	0x0082
	.zero		2


//--------------------- .nv.info                  --------------------------
	.section	.nv.info,"",@"SHT_CUDA_INFO"
	.align	4


	//----- nvinfo : EIATTR_REGCOUNT
	.align		4
        /*0000*/ 	.byte	0x04, 0x2f
        /*0002*/ 	.short	(.L_1 - .L_0)
	.align		4
.L_0:
        /*0004*/ 	.word	index@(_Z15matrixMulKernelPKfS0_Pfiii)
        /*0008*/ 	.word	0x00000020


	//----- nvinfo : EIATTR_FRAME_SIZE
	.align		4
.L_1:
        /*000c*/ 	.byte	0x04, 0x11
        /*000e*/ 	.short	(.L_3 - .L_2)
	.align		4
.L_2:
        /*0010*/ 	.word	index@(_Z15matrixMulKernelPKfS0_Pfiii)
        /*0014*/ 	.word	0x00000000


	//----- nvinfo : EIATTR_REGCOUNT
	.align		4
.L_3:
        /*0018*/ 	.byte	0x04, 0x2f
        /*001a*/ 	.short	(.L_5 - .L_4)
	.align		4
.L_4:
        /*001c*/ 	.word	index@(_Z21addBiasToMatrixKernelPKfS0_Pfii)
        /*0020*/ 	.word	0x0000000c


	//----- nvinfo : EIATTR_FRAME_SIZE
	.align		4
.L_5:
        /*0024*/ 	.byte	0x04, 0x11
        /*0026*/ 	.short	(.L_7 - .L_6)
	.align		4
.L_6:
        /*0028*/ 	.word	index@(_Z21addBiasToMatrixKernelPKfS0_Pfii)
        /*002c*/ 	.word	0x00000000


	//----- nvinfo : EIATTR_REGCOUNT
	.align		4
.L_7:
        /*0030*/ 	.byte	0x04, 0x2f
        /*0032*/ 	.short	(.L_9 - .L_8)
	.align		4
.L_8:
        /*0034*/ 	.word	index@(_Z17addMatrixToMatrixPKfS0_fPfii)
        /*0038*/ 	.word	0x0000000c


	//----- nvinfo : EIATTR_FRAME_SIZE
	.align		4
.L_9:
        /*003c*/ 	.byte	0x04, 0x11
        /*003e*/ 	.short	(.L_11 - .L_10)
	.align		4
.L_10:
        /*0040*/ 	.word	index@(_Z17addMatrixToMatrixPKfS0_fPfii)
        /*0044*/ 	.word	0x00000000


	//----- nvinfo : EIATTR_REGCOUNT
	.align		4
.L_11:
        /*0048*/ 	.byte	0x04, 0x2f
        /*004a*/ 	.short	(.L_13 - .L_12)
	.align		4
.L_12:
        /*004c*/ 	.word	index@(_Z13sigmoidKernelPKfPfii)
        /*0050*/ 	.word	0x0000000e


	//----- nvinfo : EIATTR_FRAME_SIZE
	.align		4
.L_13:
        /*0054*/ 	.byte	0x04, 0x11
        /*0056*/ 	.short	(.L_15 - .L_14)
	.align		4
.L_14:
        /*0058*/ 	.word	index@($__internal_2_$__cuda_sm20_rcp_rn_f32_slowpath)
        /*005c*/ 	.word	0x00000000


	//----- nvinfo : EIATTR_FRAME_SIZE
	.align		4
.L_15:
        /*0060*/ 	.byte	0x04, 0x11
        /*0062*/ 	.short	(.L_17 - .L_16)
	.align		4
.L_16:
        /*0064*/ 	.word	index@(_Z13sigmoidKernelPKfPfii)
        /*0068*/ 	.word	0x00000000


	//----- nvinfo : EIATTR_REGCOUNT
	.align		4
.L_17:
        /*006c*/ 	.byte	0x04, 0x2f
        /*006e*/ 	.short	(.L_19 - .L_18)
	.align		4
.L_18:
        /*0070*/ 	.word	index@(_Z23sigmoidDerivativeKernelPKfPfii)
        /*0074*/ 	.word	0x0000000e


	//----- nvinfo : EIATTR_FRAME_SIZE
	.align		4
.L_19:
        /*0078*/ 	.byte	0x04, 0x11
        /*007a*/ 	.short	(.L_21 - .L_20)
	.align		4
.L_20:
        /*007c*/ 	.word	index@($__internal_1_$__cuda_sm20_rcp_rn_f32_slowpath)
        /*0080*/ 	.word	0x00000000


	//----- nvinfo : EIATTR_FRAME_SIZE
	.align		4
.L_21:
        /*0084*/ 	.byte	0x04, 0x11
        /*0086*/ 	.short	(.L_23 - .L_22)
	.align		4
.L_22:
        /*0088*/ 	.word	index@(_Z23sigmoidDerivativeKernelPKfPfii)
        /*008c*/ 	.word	0x00000000


	//----- nvinfo : EIATTR_REGCOUNT
	.align		4
.L_23:
        /*0090*/ 	.byte	0x04, 0x2f
        /*0092*/ 	.short	(.L_25 - .L_24)
	.align		4
.L_24:
        /*0094*/ 	.word	index@(_Z15transposeKernelPKfPfii)
        /*0098*/ 	.word	0x0000000a


	//----- nvinfo : EIATTR_FRAME_SIZE
	.align		4
.L_25:
        /*009c*/ 	.byte	0x04, 0x11
        /*009e*/ 	.short	(.L_27 - .L_26)
	.align		4
.L_26:
        /*00a0*/ 	.word	index@(_Z15transposeKernelPKfPfii)
        /*00a4*/ 	.word	0x00000000


	//----- nvinfo : EIATTR_REGCOUNT
	.align		4
.L_27:
        /*00a8*/ 	.byte	0x04, 0x2f
        /*00aa*/ 	.short	(.L_29 - .L_28)
	.align		4
.L_28:
        /*00ac*/ 	.word	index@(_Z17matMulElementWisePKfS0_Pfii)
        /*00b0*/ 	.word	0x0000000c


	//----- nvinfo : EIATTR_FRAME_SIZE
	.align		4
.L_29:
        /*00b4*/ 	.byte	0x04, 0x11
        /*00b6*/ 	.short	(.L_31 - .L_30)
	.align		4
.L_30:
        /*00b8*/ 	.word	index@(_Z17matMulElementWisePKfS0_Pfii)
        /*00bc*/ 	.word	0x00000000


	//----- nvinfo : EIATTR_REGCOUNT
	.align		4
.L_31:
        /*00c0*/ 	.byte	0x04, 0x2f
        /*00c2*/ 	.short	(.L_33 - .L_32)
	.align		4
.L_32:
        /*00c4*/ 	.word	index@(_Z18matrixScalarKernelPKfPffii)
        /*00c8*/ 	.word	0x0000000a


	//----- nvinfo : EIATTR_FRAME_SIZE
	.align		4
.L_33:
        /*00cc*/ 	.byte	0x04, 0x11
        /*00ce*/ 	.short	(.L_35 - .L_34)
	.align		4
.L_34:
        /*00d0*/ 	.word	index@(_Z18matrixScalarKernelPKfPffii)
        /*00d4*/ 	.word	0x00000000


	//----- nvinfo : EIATTR_REGCOUNT
	.align		4
.L_35:
        /*00d8*/ 	.byte	0x04, 0x2f
        /*00da*/ 	.short	(.L_37 - .L_36)
	.align		4
.L_36:
        /*00dc*/ 	.word	index@(_Z17computeMeanKernelPKfPfii)
        /*00e0*/ 	.word	0x0000001f


	//----- nvinfo : EIATTR_FRAME_SIZE
	.align		4
.L_37:
        /*00e4*/ 	.byte	0x04, 0x11
        /*00e6*/ 	.short	(.L_39 - .L_38)
	.align		4
.L_38:
        /*00e8*/ 	.word	index@($__internal_0_$__cuda_sm3x_div_rn_noftz_f32_slowpath)
        /*00ec*/ 	.word	0x00000000


	//----- nvinfo : EIATTR_FRAME_SIZE
	.align		4
.L_39:
        /*00f0*/ 	.byte	0x04, 0x11
        /*00f2*/ 	.short	(.L_41 - .L_40)
	.align		4
.L_40:
        /*00f4*/ 	.word	index@(_Z17computeMeanKernelPKfPfii)
        /*00f8*/ 	.word	0x00000000


	//----- nvinfo : EIATTR_MIN_STACK_SIZE
	.align		4
.L_41:
        /*00fc*/ 	.byte	0x04, 0x12
        /*00fe*/ 	.short	(.L_43 - .L_42)
	.align		4
.L_42:
        /*0100*/ 	.word	index@(_Z17computeMeanKernelPKfPfii)
        /*0104*/ 	.word	0x00000000


	//----- nvinfo : EIATTR_MIN_STACK_SIZE
	.align		4
.L_43:
        /*0108*/ 	.byte	0x04, 0x12
        /*010a*/ 	.short	(.L_45 - .L_44)
	.align		4
.L_44:
        /*010c*/ 	.word	index@(_Z18matrixScalarKernelPKfPffii)
        /*0110*/ 	.word	0x00000000


	//----- nvinfo : EIATTR_MIN_STACK_SIZE
	.align		4
.L_45:
        /*0114*/ 	.byte	0x04, 0x12
        /*0116*/ 	.short	(.L_47 - .L_46)
	.align		4
.L_46:
        /*0118*/ 	.word	index@(_Z17matMulElementWisePKfS0_Pfii)
        /*011c*/ 	.word	0x00000000


	//----- nvinfo : EIATTR_MIN_STACK_SIZE
	.align		4
.L_47:
        /*0120*/ 	.byte	0x04, 0x12
        /*0122*/ 	.short	(.L_49 - .L_48)
	.align		4
.L_48:
        /*0124*/ 	.word	index@(_Z15transposeKernelPKfPfii)
        /*0128*/ 	.word	0x00000000


	//----- nvinfo : EIATTR_MIN_STACK_SIZE
	.align		4
.L_49:
        /*012c*/ 	.byte	0x04, 0x12
        /*012e*/ 	.short	(.L_51 - .L_50)
	.align		4
.L_50:
        /*0130*/ 	.word	index@(_Z23sigmoidDerivativeKernelPKfPfii)
        /*0134*/ 	.word	0x00000000


	//----- nvinfo : EIATTR_MIN_STACK_SIZE
	.align		4
.L_51:
        /*0138*/ 	.byte	0x04, 0x12
        /*013a*/ 	.short	(.L_53 - .L_52)
	.align		4
.L_52:
        /*013c*/ 	.word	index@(_Z13sigmoidKernelPKfPfii)
        /*0140*/ 	.word	0x00000000


	//----- nvinfo : EIATTR_MIN_STACK_SIZE
	.align		4
.L_53:
        /*0144*/ 	.byte	0x04, 0x12
        /*0146*/ 	.short	(.L_55 - .L_54)
	.align		4
.L_54:
        /*0148*/ 	.word	index@(_Z17addMatrixToMatrixPKfS0_fPfii)
        /*014c*/ 	.word	0x00000000


	//----- nvinfo : EIATTR_MIN_STACK_SIZE
	.align		4
.L_55:
        /*0150*/ 	.byte	0x04, 0x12
        /*0152*/ 	.short	(.L_57 - .L_56)
	.align		4
.L_56:
        /*0154*/ 	.word	index@(_Z21addBiasToMatrixKernelPKfS0_Pfii)
        /*0158*/ 	.word	0x00000000


	//----- nvinfo : EIATTR_MIN_STACK_SIZE
	.align		4
.L_57:
        /*015c*/ 	.byte	0x04, 0x12
        /*015e*/ 	.short	(.L_59 - .L_58)
	.align		4
.L_58:
        /*0160*/ 	.word	index@(_Z15matrixMulKernelPKfS0_Pfiii)
        /*0164*/ 	.word	0x00000000
.L_59:


//--------------------- .nv.compat                --------------------------
	.section	.nv.compat,"",@"SHT_CUDA_COMPAT_INFO"
	.align	4
        /*0000*/ 	.byte	0x02, 0x09, 0x00, 0x00, 0x02, 0x02, 0x01, 0x00, 0x02, 0x05, 0x05, 0x00, 0x03, 0x07, 0x01, 0x01
        /*0010*/ 	.byte	0x02, 0x03, 0x00, 0x00, 0x02, 0x06, 0x01, 0x00, 0x04, 0x0b, 0x08, 0x00, 0x01, 0x00, 0x00, 0x00
        /*0020*/ 	.byte	0x00, 0x00, 0x00, 0x00


//--------------------- .nv.info._Z17computeMeanKernelPKfPfii --------------------------
	.section	.nv.info._Z17computeMeanKernelPKfPfii,"",@"SHT_CUDA_INFO"
	.sectionflags	@""
	.align	4


	//----- nvinfo : EIATTR_CUDA_API_VERSION
	.align		4
        /*0000*/ 	.byte	0x04, 0x37
        /*0002*/ 	.short	(.L_61 - .L_60)
.L_60:
        /*0004*/ 	.word	0x00000082


	//----- nvinfo : EIATTR_KPARAM_INFO
	.align		4
.L_61:
        /*0008*/ 	.byte	0x04, 0x17
        /*000a*/ 	.short	(.L_63 - .L_62)
.L_62:
        /*000c*/ 	.word	0x00000000
        /*0010*/ 	.short	0x0003
        /*0012*/ 	.short	0x0014
        /*0014*/ 	.byte	0x00, 0xf0, 0x11, 0x00


	//----- nvinfo : EIATTR_KPARAM_INFO
	.align		4
.L_63:
        /*0018*/ 	.byte	0x04, 0x17
        /*001a*/ 	.short	(.L_65 - .L_64)
.L_64:
        /*001c*/ 	.word	0x00000000
        /*0020*/ 	.short	0x0002
        /*0022*/ 	.short	0x0010
        /*0024*/ 	.byte	0x00, 0xf0, 0x11, 0x00


	//----- nvinfo : EIATTR_KPARAM_INFO
	.align		4
.L_65:
        /*0028*/ 	.byte	0x04, 0x17
        /*002a*/ 	.short	(.L_67 - .L_66)
.L_66:
        /*002c*/ 	.word	0x00000000
        /*0030*/ 	.short	0x0001
        /*0032*/ 	.short	0x0008
        /*0034*/ 	.byte	0x00, 0xf5, 0x21, 0x00


	//----- nvinfo : EIATTR_KPARAM_INFO
	.align		4
.L_67:
        /*0038*/ 	.byte	0x04, 0x17
        /*003a*/ 	.short	(.L_69 - .L_68)
.L_68:
        /*003c*/ 	.word	0x00000000
        /*0040*/ 	.short	0x0000
        /*0042*/ 	.short	0x0000
        /*0044*/ 	.byte	0x00, 0xf5, 0x21, 0x00


	//----- nvinfo : EIATTR_SPARSE_MMA_MASK
	.align		4
.L_69:
        /*0048*/ 	.byte	0x03, 0x50
        /*004a*/ 	.short	0x0000


	//----- nvinfo : EIATTR_MAXREG_COUNT
	.align		4
        /*004c*/ 	.byte	0x03, 0x1b
        /*004e*/ 	.short	0x00ff


	//----- nvinfo : EIATTR_MERCURY_ISA_VERSION
	.align		4
        /*0050*/ 	.byte	0x03, 0x5f
        /*0052*/ 	.short	0x0101


	//----- nvinfo : EIATTR_VRC_CTA_INIT_COUNT
	.align		4
        /*0054*/ 	.byte	0x02, 0x4a
	.zero		1
	.zero		1


	//----- nvinfo : EIATTR_EXIT_INSTR_OFFSETS
	.align		4
        /*0058*/ 	.byte	0x04, 0x1c
        /*005a*/ 	.short	(.L_71 - .L_70)


	//   ....[0]....
.L_70:
        /*005c*/ 	.word	0x00000070


	//   ....[1]....
        /*0060*/ 	.word	0x00000910


	//----- nvinfo : EIATTR_CRS_STACK_SIZE
	.align		4
.L_71:
        /*0064*/ 	.byte	0x04, 0x1e
        /*0066*/ 	.short	(.L_73 - .L_72)
.L_72:
        /*0068*/ 	.word	0x00000000


	//----- nvinfo : EIATTR_CBANK_PARAM_SIZE
	.align		4
.L_73:
        /*006c*/ 	.byte	0x03, 0x19
        /*006e*/ 	.short	0x0018


	//----- nvinfo : EIATTR_PARAM_CBANK
	.align		4
        /*0070*/ 	.byte	0x04, 0x0a
        /*0072*/ 	.short	(.L_75 - .L_74)
	.align		4
.L_74:
        /*0074*/ 	.word	index@(.nv.constant0._Z17computeMeanKernelPKfPfii)
        /*0078*/ 	.short	0x0380
        /*007a*/ 	.short	0x0018


	//----- nvinfo : EIATTR_SW_WAR
	.align		4
.L_75:
        /*007c*/ 	.byte	0x04, 0x36
        /*007e*/ 	.short	(.L_77 - .L_76)
.L_76:
        /*0080*/ 	.word	0x00000008
.L_77:


//--------------------- .nv.info._Z18matrixScalarKernelPKfPffii --------------------------
	.section	.nv.info._Z18matrixScalarKernelPKfPffii,"",@"SHT_CUDA_INFO"
	.sectionflags	@""
	.align	4


	//----- nvinfo : EIATTR_CUDA_API_VERSION
	.align		4
        /*0000*/ 	.byte	0x04, 0x37
        /*0002*/ 	.short	(.L_79 - .L_78)
.L_78:
        /*0004*/ 	.word	0x00000082


	//----- nvinfo : EIATTR_KPARAM_INFO
	.align		4
.L_79:
        /*0008*/ 	.byte	0x04, 0x17
        /*000a*/ 	.short	(.L_81 - .L_80)
.L_80:
        /*000c*/ 	.word	0x00000000
        /*0010*/ 	.short	0x0004
        /*0012*/ 	.short	0x0018
        /*0014*/ 	.byte	0x00, 0xf0, 0x11, 0x00


	//----- nvinfo : EIATTR_KPARAM_INFO
	.align		4
.L_81:
        /*0018*/ 	.byte	0x04, 0x17
        /*001a*/ 	.short	(.L_83 - .L_82)
.L_82:
        /*001c*/ 	.word	0x00000000
        /*0020*/ 	.short	0x0003
        /*0022*/ 	.short	0x0014
        /*0024*/ 	.byte	0x00, 0xf0, 0x11, 0x00


	//----- nvinfo : EIATTR_KPARAM_INFO
	.align		4
.L_83:
        /*0028*/ 	.byte	0x04, 0x17
        /*002a*/ 	.short	(.L_85 - .L_84)
.L_84:
        /*002c*/ 	.word	0x00000000
        /*0030*/ 	.short	0x0002
        /*0032*/ 	.short	0x0010
        /*0034*/ 	.byte	0x00, 0xf0, 0x11, 0x00


	//----- nvinfo : EIATTR_KPARAM_INFO
	.align		4
.L_85:
        /*0038*/ 	.byte	0x04, 0x17
        /*003a*/ 	.short	(.L_87 - .L_86)
.L_86:
        /*003c*/ 	.word	0x00000000
        /*0040*/ 	.short	0x0001
        /*0042*/ 	.short	0x0008
        /*0044*/ 	.byte	0x00, 0xf5, 0x21, 0x00


	//----- nvinfo : EIATTR_KPARAM_INFO
	.align		4
.L_87:
        /*0048*/ 	.byte	0x04, 0x17
        /*004a*/ 	.short	(.L_89 - .L_88)
.L_88:
        /*004c*/ 	.word	0x00000000
        /*0050*/ 	.short	0x0000
        /*0052*/ 	.short	0x0000
        /*0054*/ 	.byte	0x00, 0xf5, 0x21, 0x00


	//----- nvinfo : EIATTR_SPARSE_MMA_MASK
	.align		4
.L_89:
        /*0058*/ 	.byte	0x03, 0x50
        /*005a*/ 	.short	0x0000


	//----- nvinfo : EIATTR_MAXREG_COUNT
	.align		4
        /*005c*/ 	.byte	0x03, 0x1b
        /*005e*/ 	.short	0x00ff


	//----- nvinfo : EIATTR_MERCURY_ISA_VERSION
	.align		4
        /*0060*/ 	.byte	0x03, 0x5f
        /*0062*/ 	.short	0x0101


	//----- nvinfo : EIATTR_VRC_CTA_INIT_COUNT
	.align		4
        /*0064*/ 	.byte	0x02, 0x4a
	.zero		1
	.zero		1


	//----- nvinfo : EIATTR_EXIT_INSTR_OFFSETS
	.align		4
        /*0068*/ 	.byte	0x04, 0x1c
        /*006a*/ 	.short	(.L_91 - .L_90)


	//   ....[0]....
.L_90:
        /*006c*/ 	.word	0x000000d0


	//   ....[1]....
        /*0070*/ 	.word	0x00000180


	//----- nvinfo : EIATTR_CBANK_PARAM_SIZE
	.align		4
.L_91:
        /*0074*/ 	.byte	0x03, 0x19
        /*0076*/ 	.short	0x001c


	//----- nvinfo : EIATTR_PARAM_CBANK
	.align		4
        /*0078*/ 	.byte	0x04, 0x0a
        /*007a*/ 	.short	(.L_93 - .L_92)
	.align		4
.L_92:
        /*007c*/ 	.word	index@(.nv.constant0._Z18matrixScalarKernelPKfPffii)
        /*0080*/ 	.short	0x0380
        /*0082*/ 	.short	0x001c


	//----- nvinfo : EIATTR_SW_WAR
	.align		4
.L_93:
        /*0084*/ 	.byte	0x04, 0x36
        /*0086*/ 	.short	(.L_95 - .L_94)
.L_94:
        /*0088*/ 	.word	0x00000008
.L_95:


//--------------------- .nv.info._Z17matMulElementWisePKfS0_Pfii --------------------------
	.section	.nv.info._Z17matMulElementWisePKfS0_Pfii,"",@"SHT_CUDA_INFO"
	.sectionflags	@""
	.align	4


	//----- nvinfo : EIATTR_CUDA_API_VERSION
	.align		4
        /*0000*/ 	.byte	0x04, 0x37
        /*0002*/ 	.short	(.L_97 - .L_96)
.L_96:
        /*0004*/ 	.word	0x00000082


	//----- nvinfo : EIATTR_KPARAM_INFO
	.align		4
.L_97:
        /*0008*/ 	.byte	0x04, 0x17
        /*000a*/ 	.short	(.L_99 - .L_98)
.L_98:
        /*000c*/ 	.word	0x00000000
        /*0010*/ 	.short	0x0004
        /*0012*/ 	.short	0x001c
        /*0014*/ 	.byte	0x00, 0xf0, 0x11, 0x00


	//----- nvinfo : EIATTR_KPARAM_INFO
	.align		4
.L_99:
        /*0018*/ 	.byte	0x04, 0x17
        /*001a*/ 	.short	(.L_101 - .L_100)
.L_100:
        /*001c*/ 	.word	0x00000000
        /*0020*/ 	.short	0x0003
        /*0022*/ 	.short	0x0018
        /*0024*/ 	.byte	0x00, 0xf0, 0x11, 0x00


	//----- nvinfo : EIATTR_KPARAM_INFO
	.align		4
.L_101:
        /*0028*/ 	.byte	0x04, 0x17
        /*002a*/ 	.short	(.L_103 - .L_102)
.L_102:
        /*002c*/ 	.word	0x00000000
        /*0030*/ 	.short	0x0002
        /*0032*/ 	.short	0x0010
        /*0034*/ 	.byte	0x00, 0xf5, 0x21, 0x00


	//----- nvinfo : EIATTR_KPARAM_INFO
	.align		4
.L_103:
        /*0038*/ 	.byte	0x04, 0x17
        /*003a*/ 	.short	(.L_105 - .L_104)
.L_104:
        /*003c*/ 	.word	0x00000000
        /*0040*/ 	.short	0x0001
        /*0042*/ 	.short	0x0008
        /*0044*/ 	.byte	0x00, 0xf5, 0x21, 0x00


	//----- nvinfo : EIATTR_KPARAM_INFO
	.align		4
.L_105:
        /*0048*/ 	.byte	0x04, 0x17
        /*004a*/ 	.short	(.L_107 - .L_106)
.L_106:
        /*004c*/ 	.word	0x00000000
        /*0050*/ 	.short	0x0000
        /*0052*/ 	.short	0x0000
        /*0054*/ 	.byte	0x00, 0xf5, 0x21, 0x00


	//----- nvinfo : EIATTR_SPARSE_MMA_MASK
	.align		4
.L_107:
        /*0058*/ 	.byte	0x03, 0x50
        /*005a*/ 	.short	0x0000


	//----- nvinfo : EIATTR_MAXREG_COUNT
	.align		4
        /*005c*/ 	.byte	0x03, 0x1b
        /*005e*/ 	.short	0x00ff


	//----- nvinfo : EIATTR_MERCURY_ISA_VERSION
	.align		4
        /*0060*/ 	.byte	0x03, 0x5f
        /*0062*/ 	.short	0x0101


	//----- nvinfo : EIATTR_VRC_CTA_INIT_COUNT
	.align		4
        /*0064*/ 	.byte	0x02, 0x4a
	.zero		1
	.zero		1


	//----- nvinfo : EIATTR_EXIT_INSTR_OFFSETS
	.align		4
        /*0068*/ 	.byte	0x04, 0x1c
        /*006a*/ 	.short	(.L_109 - .L_108)


	//   ....[0]....
.L_108:
        /*006c*/ 	.word	0x000000c0


	//   ....[1]....
        /*0070*/ 	.word	0x00000190


	//----- nvinfo : EIATTR_CBANK_PARAM_SIZE
	.align		4
.L_109:
        /*0074*/ 	.byte	0x03, 0x19
        /*0076*/ 	.short	0x0020


	//----- nvinfo : EIATTR_PARAM_CBANK
	.align		4
        /*0078*/ 	.byte	0x04, 0x0a
        /*007a*/ 	.short	(.L_111 - .L_110)
	.align		4
.L_110:
        /*007c*/ 	.word	index@(.nv.constant0._Z17matMulElementWisePKfS0_Pfii)
        /*0080*/ 	.short	0x0380
        /*0082*/ 	.short	0x0020


	//----- nvinfo : EIATTR_SW_WAR
	.align		4
.L_111:
        /*0084*/ 	.byte	0x04, 0x36
        /*0086*/ 	.short	(.L_113 - .L_112)
.L_112:
        /*0088*/ 	.word	0x00000008
.L_113:


//--------------------- .nv.info._Z15transposeKernelPKfPfii --------------------------
	.section	.nv.info._Z15transposeKernelPKfPfii,"",@"SHT_CUDA_INFO"
	.sectionflags	@""
	.align	4


	//----- nvinfo : EIATTR_CUDA_API_VERSION
	.align		4
        /*0000*/ 	.byte	0x04, 0x37
        /*0002*/ 	.short	(.L_115 - .L_114)
.L_114:
        /*0004*/ 	.word	0x00000082


	//----- nvinfo : EIATTR_KPARAM_INFO
	.align		4
.L_115:
        /*0008*/ 	.byte	0x04, 0x17
        /*000a*/ 	.short	(.L_117 - .L_116)
.L_116:
        /*000c*/ 	.word	0x00000000
        /*0010*/ 	.short	0x0003
        /*0012*/ 	.short	0x0014
        /*0014*/ 	.byte	0x00, 0xf0, 0x11, 0x00


	//----- nvinfo : EIATTR_KPARAM_INFO
	.align		4
.L_117:
        /*0018*/ 	.byte	0x04, 0x17
        /*001a*/ 	.short	(.L_119 - .L_118)
.L_118:
        /*001c*/ 	.word	0x00000000
        /*0020*/ 	.short	0x0002
        /*0022*/ 	.short	0x0010
        /*0024*/ 	.byte	0x00, 0xf0, 0x11, 0x00


	//----- nvinfo : EIATTR_KPARAM_INFO
	.align		4
.L_119:
        /*0028*/ 	.byte	0x04, 0x17
        /*002a*/ 	.short	(.L_121 - .L_120)
.L_120:
        /*002c*/ 	.word	0x00000000
        /*0030*/ 	.short	0x0001
        /*0032*/ 	.short	0x0008
        /*0034*/ 	.byte	0x00, 0xf5, 0x21, 0x00


	//----- nvinfo : EIATTR_KPARAM_INFO
	.align		4
.L_121:
        /*0038*/ 	.byte	0x04, 0x17
        /*003a*/ 	.short	(.L_123 - .L_122)
.L_122:
        /*003c*/ 	.word	0x00000000
        /*0040*/ 	.short	0x0000
        /*0042*/ 	.short	0x0000
        /*0044*/ 	.byte	0x00, 0xf5, 0x21, 0x00


	//----- nvinfo : EIATTR_SPARSE_MMA_MASK
	.align		4
.L_123:
        /*0048*/ 	.byte	0x03, 0x50
        /*004a*/ 	.short	0x0000


	//----- nvinfo : EIATTR_MAXREG_COUNT
	.align		4
        /*004c*/ 	.byte	0x03, 0x1b
        /*004e*/ 	.short	0x00ff


	//----- nvinfo : EIATTR_MERCURY_ISA_VERSION
	.align		4
        /*0050*/ 	.byte	0x03, 0x5f
        /*0052*/ 	.short	0x0101


	//----- nvinfo : EIATTR_VRC_CTA_INIT_COUNT
	.align		4
        /*0054*/ 	.byte	0x02, 0x4a
	.zero		1
	.zero		1


	//----- nvinfo : EIATTR_EXIT_INSTR_OFFSETS
	.align		4
        /*0058*/ 	.byte	0x04, 0x1c
        /*005a*/ 	.short	(.L_125 - .L_124)


	//   ....[0]....
.L_124:
        /*005c*/ 	.word	0x000000c0


	//   ....[1]....
        /*0060*/ 	.word	0x00000160


	//----- nvinfo : EIATTR_CBANK_PARAM_SIZE
	.align		4
.L_125:
        /*0064*/ 	.byte	0x03, 0x19
        /*0066*/ 	.short	0x0018


	//----- nvinfo : EIATTR_PARAM_CBANK
	.align		4
        /*0068*/ 	.byte	0x04, 0x0a
        /*006a*/ 	.short	(.L_127 - .L_126)
	.align		4
.L_126:
        /*006c*/ 	.word	index@(.nv.constant0._Z15transposeKernelPKfPfii)
        /*0070*/ 	.short	0x0380
        /*0072*/ 	.short	0x0018


	//----- nvinfo : EIATTR_SW_WAR
	.align		4
.L_127:
        /*0074*/ 	.byte	0x04, 0x36
        /*0076*/ 	.short	(.L_129 - .L_128)
.L_128:
        /*0078*/ 	.word	0x00000008
.L_129:


//--------------------- .nv.info._Z23sigmoidDerivativeKernelPKfPfii --------------------------
	.section	.nv.info._Z23sigmoidDerivativeKernelPKfPfii,"",@"SHT_CUDA_INFO"
	.sectionflags	@""
	.align	4


	//----- nvinfo : EIATTR_CUDA_API_VERSION
	.align		4
        /*0000*/ 	.byte	0x04, 0x37
        /*0002*/ 	.short	(.L_131 - .L_130)
.L_130:
        /*0004*/ 	.word	0x00000082


	//----- nvinfo : EIATTR_KPARAM_INFO
	.align		4
.L_131:
        /*0008*/ 	.byte	0x04, 0x17
        /*000a*/ 	.short	(.L_133 - .L_132)
.L_132:
        /*000c*/ 	.word	0x00000000
        /*0010*/ 	.short	0x0003
        /*0012*/ 	.short	0x0014
        /*0014*/ 	.byte	0x00, 0xf0, 0x11, 0x00


	//----- nvinfo : EIATTR_KPARAM_INFO
	.align		4
.L_133:
        /*0018*/ 	.byte	0x04, 0x17
        /*001a*/ 	.short	(.L_135 - .L_134)
.L_134:
        /*001c*/ 	.word	0x00000000
        /*0020*/ 	.short	0x0002
        /*0022*/ 	.short	0x0010
        /*0024*/ 	.byte	0x00, 0xf0, 0x11, 0x00


	//----- nvinfo : EIATTR_KPARAM_INFO
	.align		4
.L_135:
        /*0028*/ 	.byte	0x04, 0x17
        /*002a*/ 	.short	(.L_137 - .L_136)
.L_136:
        /*002c*/ 	.word	0x00000000
        /*0030*/ 	.short	0x0001
        /*0032*/ 	.short	0x0008
        /*0034*/ 	.byte	0x00, 0xf5, 0x21, 0x00


	//----- nvinfo : EIATTR_KPARAM_INFO
	.align		4
.L_137:
        /*0038*/ 	.byte	0x04, 0x17
        /*003a*/ 	.short	(.L_139 - .L_138)
.L_138:
        /*003c*/ 	.word	0x00000000
        /*0040*/ 	.short	0x0000
        /*0042*/ 	.short	0x0000
        /*0044*/ 	.byte	0x00, 0xf5, 0x21, 0x00


	//----- nvinfo : EIATTR_SPARSE_MMA_MASK
	.align		4
.L_139:
        /*0048*/ 	.byte	0x03, 0x50
        /*004a*/ 	.short	0x0000


	//----- nvinfo : EIATTR_MAXREG_COUNT
	.align		4
        /*004c*/ 	.byte	0x03, 0x1b
        /*004e*/ 	.short	0x00ff


	//----- nvinfo : EIATTR_MERCURY_ISA_VERSION
	.align		4
        /*0050*/ 	.byte	0x03, 0x5f
        /*0052*/ 	.short	0x0101


	//----- nvinfo : EIATTR_VRC_CTA_INIT_COUNT
	.align		4
        /*0054*/ 	.byte	0x02, 0x4a
	.zero		1
	.zero		1


	//----- nvinfo : EIATTR_EXIT_INSTR_OFFSETS
	.align		4
        /*0058*/ 	.byte	0x04, 0x1c
        /*005a*/ 	.short	(.L_141 - .L_140)


	//   ....[0]....
.L_140:
        /*005c*/ 	.word	0x000000c0


	//   ....[1]....
        /*0060*/ 	.word	0x000002e0


	//----- nvinfo : EIATTR_CRS_STACK_SIZE
	.align		4
.L_141:
        /*0064*/ 	.byte	0x04, 0x1e
        /*0066*/ 	.short	(.L_143 - .L_142)
.L_142:
        /*0068*/ 	.word	0x00000000


	//----- nvinfo : EIATTR_CBANK_PARAM_SIZE
	.align		4
.L_143:
        /*006c*/ 	.byte	0x03, 0x19
        /*006e*/ 	.short	0x0018


	//----- nvinfo : EIATTR_PARAM_CBANK
	.align		4
        /*0070*/ 	.byte	0x04, 0x0a
        /*0072*/ 	.short	(.L_145 - .L_144)
	.align		4
.L_144:
        /*0074*/ 	.word	index@(.nv.constant0._Z23sigmoidDerivativeKernelPKfPfii)
        /*0078*/ 	.short	0x0380
        /*007a*/ 	.short	0x0018


	//----- nvinfo : EIATTR_SW_WAR
	.align		4
.L_145:
        /*007c*/ 	.byte	0x04, 0x36
        /*007e*/ 	.short	(.L_147 - .L_146)
.L_146:
        /*0080*/ 	.word	0x00000008
.L_147:


//--------------------- .nv.info._Z13sigmoidKernelPKfPfii --------------------------
	.section	.nv.info._Z13sigmoidKernelPKfPfii,"",@"SHT_CUDA_INFO"
	.sectionflags	@""
	.align	4


	//----- nvinfo : EIATTR_CUDA_API_VERSION
	.align		4
        /*0000*/ 	.byte	0x04, 0x37
        /*0002*/ 	.short	(.L_149 - .L_148)
.L_148:
        /*0004*/ 	.word	0x00000082


	//----- nvinfo : EIATTR_KPARAM_INFO
	.align		4
.L_149:
        /*0008*/ 	.byte	0x04, 0x17
        /*000a*/ 	.short	(.L_151 - .L_150)
.L_150:
        /*000c*/ 	.word	0x00000000
        /*0010*/ 	.short	0x0003
        /*0012*/ 	.short	0x0014
        /*0014*/ 	.byte	0x00, 0xf0, 0x11, 0x00


	//----- nvinfo : EIATTR_KPARAM_INFO
	.align		4
.L_151:
        /*0018*/ 	.byte	0x04, 0x17
        /*001a*/ 	.short	(.L_153 - .L_152)
.L_152:
        /*001c*/ 	.word	0x00000000
        /*0020*/ 	.short	0x0002
        /*0022*/ 	.short	0x0010
        /*0024*/ 	.byte	0x00, 0xf0, 0x11, 0x00


	//----- nvinfo : EIATTR_KPARAM_INFO
	.align		4
.L_153:
        /*0028*/ 	.byte	0x04, 0x17
        /*002a*/ 	.short	(.L_155 - .L_154)
.L_154:
        /*002c*/ 	.word	0x00000000
        /*0030*/ 	.short	0x0001
        /*0032*/ 	.short	0x0008
        /*0034*/ 	.byte	0x00, 0xf5, 0x21, 0x00


	//----- nvinfo : EIATTR_KPARAM_INFO
	.align		4
.L_155:
        /*0038*/ 	.byte	0x04, 0x17
        /*003a*/ 	.short	(.L_157 - .L_156)
.L_156:
        /*003c*/ 	.word	0x00000000
        /*0040*/ 	.short	0x0000
        /*0042*/ 	.short	0x0000
        /*0044*/ 	.byte	0x00, 0xf5, 0x21, 0x00


	//----- nvinfo : EIATTR_SPARSE_MMA_MASK
	.align		4
.L_157:
        /*0048*/ 	.byte	0x03, 0x50
        /*004a*/ 	.short	0x0000


	//----- nvinfo : EIATTR_MAXREG_COUNT
	.align		4
        /*004c*/ 	.byte	0x03, 0x1b
        /*004e*/ 	.short	0x00ff


	//----- nvinfo : EIATTR_MERCURY_ISA_VERSION
	.align		4
        /*0050*/ 	.byte	0x03, 0x5f
        /*0052*/ 	.short	0x0101


	//----- nvinfo : EIATTR_VRC_CTA_INIT_COUNT
	.align		4
        /*0054*/ 	.byte	0x02, 0x4a
	.zero		1
	.zero		1


	//----- nvinfo : EIATTR_EXIT_INSTR_OFFSETS
	.align		4
        /*0058*/ 	.byte	0x04, 0x1c
        /*005a*/ 	.short	(.L_159 - .L_158)


	//   ....[0]....
.L_158:
        /*005c*/ 	.word	0x000000c0


	//   ....[1]....
        /*0060*/ 	.word	0x000002c0


	//----- nvinfo : EIATTR_CRS_STACK_SIZE
	.align		4
.L_159:
        /*0064*/ 	.byte	0x04, 0x1e
        /*0066*/ 	.short	(.L_161 - .L_160)
.L_160:
        /*0068*/ 	.word	0x00000000


	//----- nvinfo : EIATTR_CBANK_PARAM_SIZE
	.align		4
.L_161:
        /*006c*/ 	.byte	0x03, 0x19
        /*006e*/ 	.short	0x0018


	//----- nvinfo : EIATTR_PARAM_CBANK
	.align		4
        /*0070*/ 	.byte	0x04, 0x0a
        /*0072*/ 	.short	(.L_163 - .L_162)
	.align		4
.L_162:
        /*0074*/ 	.word	index@(.nv.constant0._Z13sigmoidKernelPKfPfii)
        /*0078*/ 	.short	0x0380
        /*007a*/ 	.short	0x0018


	//----- nvinfo : EIATTR_SW_WAR
	.align		4
.L_163:
        /*007c*/ 	.byte	0x04, 0x36
        /*007e*/ 	.short	(.L_165 - .L_164)
.L_164:
        /*0080*/ 	.word	0x00000008
.L_165:


//--------------------- .nv.info._Z17addMatrixToMatrixPKfS0_fPfii --------------------------
	.section	.nv.info._Z17addMatrixToMatrixPKfS0_fPfii,"",@"SHT_CUDA_INFO"
	.sectionflags	@""
	.align	4


	//----- nvinfo : EIATTR_CUDA_API_VERSION
	.align		4
        /*0000*/ 	.byte	0x04, 0x37
        /*0002*/ 	.short	(.L_167 - .L_166)
.L_166:
        /*0004*/ 	.word	0x00000082


	//----- nvinfo : EIATTR_KPARAM_INFO
	.align		4
.L_167:
        /*0008*/ 	.byte	0x04, 0x17
        /*000a*/ 	.short	(.L_169 - .L_168)
.L_168:
        /*000c*/ 	.word	0x00000000
        /*0010*/ 	.short	0x0005
        /*0012*/ 	.short	0x0024
        /*0014*/ 	.byte	0x00, 0xf0, 0x11, 0x00


	//----- nvinfo : EIATTR_KPARAM_INFO
	.align		4
.L_169:
        /*0018*/ 	.byte	0x04, 0x17
        /*001a*/ 	.short	(.L_171 - .L_170)
.L_170:
        /*001c*/ 	.word	0x00000000
        /*0020*/ 	.short	0x0004
        /*0022*/ 	.short	0x0020
        /*0024*/ 	.byte	0x00, 0xf0, 0x11, 0x00


	//----- nvinfo : EIATTR_KPARAM_INFO
	.align		4
.L_171:
        /*0028*/ 	.byte	0x04, 0x17
        /*002a*/ 	.short	(.L_173 - .L_172)
.L_172:
        /*002c*/ 	.word	0x00000000
        /*0030*/ 	.short	0x0003
        /*0032*/ 	.short	0x0018
        /*0034*/ 	.byte	0x00, 0xf5, 0x21, 0x00


	//----- nvinfo : EIATTR_KPARAM_INFO
	.align		4
.L_173:
        /*0038*/ 	.byte	0x04, 0x17
        /*003a*/ 	.short	(.L_175 - .L_174)
.L_174:
        /*003c*/ 	.word	0x00000000
        /*0040*/ 	.short	0x0002
        /*0042*/ 	.short	0x0010
        /*0044*/ 	.byte	0x00, 0xf0, 0x11, 0x00


	//----- nvinfo : EIATTR_KPARAM_INFO
	.align		4
.L_175:
        /*0048*/ 	.byte	0x04, 0x17
        /*004a*/ 	.short	(.L_177 - .L_176)
.L_176:
        /*004c*/ 	.word	0x00000000
        /*0050*/ 	.short	0x0001
        /*0052*/ 	.short	0x0008
        /*0054*/ 	.byte	0x00, 0xf5, 0x21, 0x00


	//----- nvinfo : EIATTR_KPARAM_INFO
	.align		4
.L_177:
        /*0058*/ 	.byte	0x04, 0x17
        /*005a*/ 	.short	(.L_179 - .L_178)
.L_178:
        /*005c*/ 	.word	0x00000000
        /*0060*/ 	.short	0x0000
        /*0062*/ 	.short	0x0000
        /*0064*/ 	.byte	0x00, 0xf5, 0x21, 0x00


	//----- nvinfo : EIATTR_SPARSE_MMA_MASK
	.align		4
.L_179:
        /*0068*/ 	.byte	0x03, 0x50
        /*006a*/ 	.short	0x0000


	//----- nvinfo : EIATTR_MAXREG_COUNT
	.align		4
        /*006c*/ 	.byte	0x03, 0x1b
        /*006e*/ 	.short	0x00ff


	//----- nvinfo : EIATTR_MERCURY_ISA_VERSION
	.align		4
        /*0070*/ 	.byte	0x03, 0x5f
        /*0072*/ 	.short	0x0101


	//----- nvinfo : EIATTR_VRC_CTA_INIT_COUNT
	.align		4
        /*0074*/ 	.byte	0x02, 0x4a
	.zero		1
	.zero		1


	//----- nvinfo : EIATTR_EXIT_INSTR_OFFSETS
	.align		4
        /*0078*/ 	.byte	0x04, 0x1c
        /*007a*/ 	.short	(.L_181 - .L_180)


	//   ....[0]....
.L_180:
        /*007c*/ 	.word	0x000000c0


	//   ....[1]....
        /*0080*/ 	.word	0x000001a0


	//----- nvinfo : EIATTR_CBANK_PARAM_SIZE
	.align		4
.L_181:
        /*0084*/ 	.byte	0x03, 0x19
        /*0086*/ 	.short	0x0028


	//----- nvinfo : EIATTR_PARAM_CBANK
	.align		4
        /*0088*/ 	.byte	0x04, 0x0a
        /*008a*/ 	.short	(.L_183 - .L_182)
	.align		4
.L_182:
        /*008c*/ 	.word	index@(.nv.constant0._Z17addMatrixToMatrixPKfS0_fPfii)
        /*0090*/ 	.short	0x0380
        /*0092*/ 	.short	0x0028


	//----- nvinfo : EIATTR_SW_WAR
	.align		4
.L_183:
        /*0094*/ 	.byte	0x04, 0x36
        /*0096*/ 	.short	(.L_185 - .L_184)
.L_184:
        /*0098*/ 	.word	0x00000008
.L_185:


//--------------------- .nv.info._Z21addBiasToMatrixKernelPKfS0_Pfii --------------------------
	.section	.nv.info._Z21addBiasToMatrixKernelPKfS0_Pfii,"",@"SHT_CUDA_INFO"
	.sectionflags	@""
	.align	4


	//----- nvinfo : EIATTR_CUDA_API_VERSION
	.align		4
        /*0000*/ 	.byte	0x04, 0x37
        /*0002*/ 	.short	(.L_187 - .L_186)
.L_186:
        /*0004*/ 	.word	0x00000082


	//----- nvinfo : EIATTR_KPARAM_INFO
	.align		4
.L_187:
        /*0008*/ 	.byte	0x04, 0x17
        /*000a*/ 	.short	(.L_189 - .L_188)
.L_188:
        /*000c*/ 	.word	0x00000000
        /*0010*/ 	.short	0x0004
        /*0012*/ 	.short	0x001c
        /*0014*/ 	.byte	0x00, 0xf0, 0x11, 0x00


	//----- nvinfo : EIATTR_KPARAM_INFO
	.align		4
.L_189:
        /*0018*/ 	.byte	0x04, 0x17
        /*001a*/ 	.short	(.L_191 - .L_190)
.L_190:
        /*001c*/ 	.word	0x00000000
        /*0020*/ 	.short	0x0003
        /*0022*/ 	.short	0x0018
        /*0024*/ 	.byte	0x00, 0xf0, 0x11, 0x00


	//----- nvinfo : EIATTR_KPARAM_INFO
	.align		4
.L_191:
        /*0028*/ 	.byte	0x04, 0x17
        /*002a*/ 	.short	(.L_193 - .L_192)
.L_192:
        /*002c*/ 	.word	0x00000000
        /*0030*/ 	.short	0x0002
        /*0032*/ 	.short	0x0010
        /*0034*/ 	.byte	0x00, 0xf5, 0x21, 0x00


	//----- nvinfo : EIATTR_KPARAM_INFO
	.align		4
.L_193:
        /*0038*/ 	.byte	0x04, 0x17
        /*003a*/ 	.short	(.L_195 - .L_194)
.L_194:
        /*003c*/ 	.word	0x00000000
        /*0040*/ 	.short	0x0001
        /*0042*/ 	.short	0x0008
        /*0044*/ 	.byte	0x00, 0xf5, 0x21, 0x00


	//----- nvinfo : EIATTR_KPARAM_INFO
	.align		4
.L_195:
        /*0048*/ 	.byte	0x04, 0x17
        /*004a*/ 	.short	(.L_197 - .L_196)
.L_196:
        /*004c*/ 	.word	0x00000000
        /*0050*/ 	.short	0x0000
        /*0052*/ 	.short	0x0000
        /*0054*/ 	.byte	0x00, 0xf5, 0x21, 0x00


	//----- nvinfo : EIATTR_SPARSE_MMA_MASK
	.align		4
.L_197:
        /*0058*/ 	.byte	0x03, 0x50
        /*005a*/ 	.short	0x0000


	//----- nvinfo : EIATTR_MAXREG_COUNT
	.align		4
        /*005c*/ 	.byte	0x03, 0x1b
        /*005e*/ 	.short	0x00ff


	//----- nvinfo : EIATTR_MERCURY_ISA_VERSION
	.align		4
        /*0060*/ 	.byte	0x03, 0x5f
        /*0062*/ 	.short	0x0101


	//----- nvinfo : EIATTR_VRC_CTA_INIT_COUNT
	.align		4
        /*0064*/ 	.byte	0x02, 0x4a
	.zero		1
	.zero		1


	//----- nvinfo : EIATTR_EXIT_INSTR_OFFSETS
	.align		4
        /*0068*/ 	.byte	0x04, 0x1c
        /*006a*/ 	.short	(.L_199 - .L_198)


	//   ....[0]....
.L_198:
        /*006c*/ 	.word	0x000000c0


	//   ....[1]....
        /*0070*/ 	.word	0x00000190


	//----- nvinfo : EIATTR_CBANK_PARAM_SIZE
	.align		4
.L_199:
        /*0074*/ 	.byte	0x03, 0x19
        /*0076*/ 	.short	0x0020


	//----- nvinfo : EIATTR_PARAM_CBANK
	.align		4
        /*0078*/ 	.byte	0x04, 0x0a
        /*007a*/ 	.short	(.L_201 - .L_200)
	.align		4
.L_200:
        /*007c*/ 	.word	index@(.nv.constant0._Z21addBiasToMatrixKernelPKfS0_Pfii)
        /*0080*/ 	.short	0x0380
        /*0082*/ 	.short	0x0020


	//----- nvinfo : EIATTR_SW_WAR
	.align		4
.L_201:
        /*0084*/ 	.byte	0x04, 0x36
        /*0086*/ 	.short	(.L_203 - .L_202)
.L_202:
        /*0088*/ 	.word	0x00000008
.L_203:


//--------------------- .nv.info._Z15matrixMulKernelPKfS0_Pfiii --------------------------
	.section	.nv.info._Z15matrixMulKernelPKfS0_Pfiii,"",@"SHT_CUDA_INFO"
	.sectionflags	@""
	.align	4


	//----- nvinfo : EIATTR_CUDA_API_VERSION
	.align		4
        /*0000*/ 	.byte	0x04, 0x37
        /*0002*/ 	.short	(.L_205 - .L_204)
.L_204:
        /*0004*/ 	.word	0x00000082


	//----- nvinfo : EIATTR_KPARAM_INFO
	.align		4
.L_205:
        /*0008*/ 	.byte	0x04, 0x17
        /*000a*/ 	.short	(.L_207 - .L_206)
.L_206:
        /*000c*/ 	.word	0x00000000
        /*0010*/ 	.short	0x0005
        /*0012*/ 	.short	0x0020
        /*0014*/ 	.byte	0x00, 0xf0, 0x11, 0x00


	//----- nvinfo : EIATTR_KPARAM_INFO
	.align		4
.L_207:
        /*0018*/ 	.byte	0x04, 0x17
        /*001a*/ 	.short	(.L_209 - .L_208)
.L_208:
        /*001c*/ 	.word	0x00000000
        /*0020*/ 	.short	0x0004
        /*0022*/ 	.short	0x001c
        /*0024*/ 	.byte	0x00, 0xf0, 0x11, 0x00


	//----- nvinfo : EIATTR_KPARAM_INFO
	.align		4
.L_209:
        /*0028*/ 	.byte	0x04, 0x17
        /*002a*/ 	.short	(.L_211 - .L_210)
.L_210:
        /*002c*/ 	.word	0x00000000
        /*0030*/ 	.short	0x0003
        /*0032*/ 	.short	0x0018
        /*0034*/ 	.byte	0x00, 0xf0, 0x11, 0x00


	//----- nvinfo : EIATTR_KPARAM_INFO
	.align		4
.L_211:
        /*0038*/ 	.byte	0x04, 0x17
        /*003a*/ 	.short	(.L_213 - .L_212)
.L_212:
        /*003c*/ 	.word	0x00000000
        /*0040*/ 	.short	0x0002
        /*0042*/ 	.short	0x0010
        /*0044*/ 	.byte	0x00, 0xf5, 0x21, 0x00


	//----- nvinfo : EIATTR_KPARAM_INFO
	.align		4
.L_213:
        /*0048*/ 	.byte	0x04, 0x17
        /*004a*/ 	.short	(.L_215 - .L_214)
.L_214:
        /*004c*/ 	.word	0x00000000
        /*0050*/ 	.short	0x0001
        /*0052*/ 	.short	0x0008
        /*0054*/ 	.byte	0x00, 0xf5, 0x21, 0x00


	//----- nvinfo : EIATTR_KPARAM_INFO
	.align		4
.L_215:
        /*0058*/ 	.byte	0x04, 0x17
        /*005a*/ 	.short	(.L_217 - .L_216)
.L_216:
        /*005c*/ 	.word	0x00000000
        /*0060*/ 	.short	0x0000
        /*0062*/ 	.short	0x0000
        /*0064*/ 	.byte	0x00, 0xf5, 0x21, 0x00


	//----- nvinfo : EIATTR_SPARSE_MMA_MASK
	.align		4
.L_217:
        /*0068*/ 	.byte	0x03, 0x50
        /*006a*/ 	.short	0x0000


	//----- nvinfo : EIATTR_MAXREG_COUNT
	.align		4
        /*006c*/ 	.byte	0x03, 0x1b
        /*006e*/ 	.short	0x00ff


	//----- nvinfo : EIATTR_MERCURY_ISA_VERSION
	.align		4
        /*0070*/ 	.byte	0x03, 0x5f
        /*0072*/ 	.short	0x0101


	//----- nvinfo : EIATTR_VRC_CTA_INIT_COUNT
	.align		4
        /*0074*/ 	.byte	0x02, 0x4a
	.zero		1
	.zero		1


	//----- nvinfo : EIATTR_EXIT_INSTR_OFFSETS
	.align		4
        /*0078*/ 	.byte	0x04, 0x1c
        /*007a*/ 	.short	(.L_219 - .L_218)


	//   ....[0]....
.L_218:
        /*007c*/ 	.word	0x000000d0


	//   ....[1]....
        /*0080*/ 	.word	0x000008f0


	//----- nvinfo : EIATTR_CBANK_PARAM_SIZE
	.align		4
.L_219:
        /*0084*/ 	.byte	0x03, 0x19
        /*0086*/ 	.short	0x0024


	//----- nvinfo : EIATTR_PARAM_CBANK
	.align		4
        /*0088*/ 	.byte	0x04, 0x0a
        /*008a*/ 	.short	(.L_221 - .L_220)
	.align		4
.L_220:
        /*008c*/ 	.word	index@(.nv.constant0._Z15matrixMulKernelPKfS0_Pfiii)
        /*0090*/ 	.short	0x0380
        /*0092*/ 	.short	0x0024


	//----- nvinfo : EIATTR_SW_WAR
	.align		4
.L_221:
        /*0094*/ 	.byte	0x04, 0x36
        /*0096*/ 	.short	(.L_223 - .L_222)
.L_222:
        /*0098*/ 	.word	0x00000008
.L_223:


//--------------------- .nv.callgraph             --------------------------
	.section	.nv.callgraph,"",@"SHT_CUDA_CALLGRAPH"
	.align	4
	.sectionentsize	8
	.align		4
        /*0000*/ 	.word	0x00000000
	.align		4
        /*0004*/ 	.word	0xffffffff
	.align		4
        /*0008*/ 	.word	0x00000000
	.align		4
        /*000c*/ 	.word	0xfffffffe
	.align		4
        /*0010*/ 	.word	0x00000000
	.align		4
        /*0014*/ 	.word	0xfffffffd
	.align		4
        /*0018*/ 	.word	0x00000000
	.align		4
        /*001c*/ 	.word	0xfffffffc


//--------------------- .text._Z17computeMeanKernelPKfPfii --------------------------
	.section	.text._Z17computeMeanKernelPKfPfii,"ax",@progbits
	.align	128
        .global         _Z17computeMeanKernelPKfPfii
        .type           _Z17computeMeanKernelPKfPfii,@function
        .size           _Z17computeMeanKernelPKfPfii,(.L_x_46 - _Z17computeMeanKernelPKfPfii)
        .other          _Z17computeMeanKernelPKfPfii,@"STO_CUDA_ENTRY STV_DEFAULT"
_Z17computeMeanKernelPKfPfii:
.text._Z17computeMeanKernelPKfPfii:
[----:B------:R-:W-:Y:S01]  /*0000*/  LDC R1, c[0x0][0x37c] ;  /* 0x0000df00ff017b82 */ /* 0x000fe20000000800 */
[----:B------:R-:W0:Y:S07]  /*0010*/  S2R R3, SR_TID.Y ;  /* 0x0000000000037919 */ /* 0x000e2e0000002200 */
[----:B------:R-:W0:Y:S01]  /*0020*/  S2UR UR4, SR_CTAID.Y ;  /* 0x00000000000479c3 */ /* 0x000e220000002600 */
[----:B------:R-:W1:Y:S07]  /*0030*/  LDCU UR5, c[0x0][0x390] ;  /* 0x00007200ff0577ac */ /* 0x000e6e0008000800 */
[----:B------:R-:W0:Y:S02]  /*0040*/  LDC R2, c[0x0][0x364] ;  /* 0x0000d900ff027b82 */ /* 0x000e240000000800 */
[----:B0-----:R-:W-:-:S05]  /*0050*/  IMAD R2, R2, UR4, R3 ;  /* 0x0000000402027c24 */ /* 0x001fca000f8e0203 */
[----:B-1----:R-:W-:-:S13]  /*0060*/  ISETP.GE.AND P0, PT, R2, UR5, PT ;  /* 0x0000000502007c0c */ /* 0x002fda000bf06270 */
[----:B------:R-:W-:Y:S05]  /*0070*/  @P0 EXIT ;  /* 0x000000000000094d */ /* 0x000fea0003800000 */
[----:B------:R-:W0:Y:S01]  /*0080*/  LDCU UR7, c[0x0][0x394] ;  /* 0x00007280ff0777ac */ /* 0x000e220008000800 */
[----:B------:R-:W-:Y:S01]  /*0090*/  IMAD.MOV.U32 R3, RZ, RZ, RZ ;  /* 0x000000ffff037224 */ /* 0x000fe200078e00ff */
[----:B------:R-:W1:Y:S01]  /*00a0*/  LDCU.64 UR8, c[0x0][0x358] ;  /* 0x00006b00ff0877ac */ /* 0x000e620008000a00 */
[----:B0-----:R-:W-:-:S09]  /*00b0*/  UISETP.GE.AND UP0, UPT, UR7, 0x1, UPT ;  /* 0x000000010700788c */ /* 0x001fd2000bf06270 */
[----:B-1----:R-:W-:Y:S05]  /*00c0*/  BRA.U !UP0, `(.L_x_0) ;  /* 0x0000000508cc7547 */ /* 0x002fea000b800000 */
[----:B------:R-:W-:Y:S02]  /*00d0*/  UISETP.GE.U32.AND UP1, UPT, UR7, 0x10, UPT ;  /* 0x000000100700788c */ /* 0x000fe4000bf26070 */
[----:B------:R-:W-:Y:S01]  /*00e0*/  IMAD R0, R2, UR7, RZ ;  /* 0x0000000702007c24 */ /* 0x000fe2000f8e02ff */
[----:B------:R-:W-:Y:S01]  /*00f0*/  ULOP3.LUT UR5, UR7, 0xf, URZ, 0xc0, !UPT ;  /* 0x0000000f07057892 */ /* 0x000fe2000f8ec0ff */
[----:B------:R-:W-:Y:S01]  /*0100*/  IMAD.MOV.U32 R3, RZ, RZ, RZ ;  /* 0x000000ffff037224 */ /* 0x000fe200078e00ff */
[----:B------:R-:W-:Y:S02]  /*0110*/  UMOV UR4, URZ ;  /* 0x000000ff00047c82 */ /* 0x000fe40008000000 */
[----:B------:R-:W-:Y:S02]  /*0120*/  UISETP.NE.AND UP0, UPT, UR5, URZ, UPT ;  /* 0x000000ff0500728c */ /* 0x000fe4000bf05270 */
[----:B------:R-:W-:Y:S09]  /*0130*/  BRA.U !UP1, `(.L_x_1) ;  /* 0x0000000109b07547 */ /* 0x000ff2000b800000 */
[----:B------:R-:W0:Y:S01]  /*0140*/  LDC.64 R4, c[0x0][0x380] ;  /* 0x0000e000ff047b82 */ /* 0x000e220000000a00 */
[----:B------:R-:W-:Y:S01]  /*0150*/  HFMA2 R3, -RZ, RZ, 0, 0 ;  /* 0x00000000ff037431 */ /* 0x000fe200000001ff */
[----:B------:R-:W-:-:S04]  /*0160*/  ULOP3.LUT UR4, UR7, 0x7ffffff0, URZ, 0xc0, !UPT ;  /* 0x7ffffff007047892 */ /* 0x000fc8000f8ec0ff */
[----:B------:R-:W-:Y:S01]  /*0170*/  UIADD3 UR6, UPT, UPT, -UR4, URZ, URZ ;  /* 0x000000ff04067290 */ /* 0x000fe2000fffe1ff */
[----:B0-----:R-:W-:-:S03]  /*0180*/  IMAD.WIDE.U32 R4, R0, 0x4, R4 ;  /* 0x0000000400047825 */ /* 0x001fc600078e0004 */
[----:B------:R-:W-:-:S05]  /*0190*/  IADD3 R4, P0, PT, R4, 0x20, RZ ;  /* 0x0000002004047810 */ /* 0x000fca0007f1e0ff */
[----:B------:R-:W-:-:S08]  /*01a0*/  IMAD.X R5, RZ, RZ, R5, P0 ;  /* 0x000000ffff057224 */ /* 0x000fd000000e0605 */
.L_x_2:
[----:B------:R-:W2:Y:S04]  /*01b0*/  LDG.E R14, desc[UR8][R4.64+-0x20] ;  /* 0xffffe008040e7981 */ /* 0x000ea8000c1e1900 */
[----:B------:R-:W3:Y:S04]  /*01c0*/  LDG.E R13, desc[UR8][R4.64+-0x1c] ;  /* 0xffffe408040d7981 */ /* 0x000ee8000c1e1900 */
[----:B------:R-:W4:Y:S04]  /*01d0*/  LDG.E R16, desc[UR8][R4.64+-0x18] ;  /* 0xffffe80804107981 */ /* 0x000f28000c1e1900 */
[----:B------:R-:W5:Y:S04]  /*01e0*/  LDG.E R18, desc[UR8][R4.64+-0x14] ;  /* 0xffffec0804127981 */ /* 0x000f68000c1e1900 */
        /* <DEDUP_REMOVED lines=11> */
[----:B------:R0:W5:Y:S01]  /*02a0*/  LDG.E R6, desc[UR8][R4.64+0x1c] ;  /* 0x00001c0804067981 */ /* 0x000162000c1e1900 */
[----:B------:R-:W-:-:S04]  /*02b0*/  UIADD3 UR6, UPT, UPT, UR6, 0x10, URZ ;  /* 0x0000001006067890 */ /* 0x000fc8000fffe0ff */
[----:B------:R-:W-:Y:S01]  /*02c0*/  UISETP.NE.AND UP1, UPT, UR6, URZ, UPT ;  /* 0x000000ff0600728c */ /* 0x000fe2000bf25270 */
[----:B0-----:R-:W-:-:S04]  /*02d0*/  IADD3 R4, P0, PT, R4, 0x40, RZ ;  /* 0x0000004004047810 */ /* 0x001fc80007f1e0ff */
[----:B------:R-:W-:Y:S01]  /*02e0*/  IADD3.X R5, PT, PT, RZ, R5, RZ, P0, !PT ;  /* 0x00000005ff057210 */ /* 0x000fe200007fe4ff */
[----:B--2---:R-:W-:-:S04]  /*02f0*/  FADD R14, R14, R3 ;  /* 0x000000030e0e7221 */ /* 0x004fc80000000000 */
[----:B---3--:R-:W-:-:S04]  /*0300*/  FADD R13, R14, R13 ;  /* 0x0000000d0e0d7221 */ /* 0x008fc80000000000 */
[----:B----4-:R-:W-:-:S04]  /*0310*/  FADD R13, R13, R16 ;  /* 0x000000100d0d7221 */ /* 0x010fc80000000000 */
[----:B-----5:R-:W-:-:S04]  /*0320*/  FADD R13, R13, R18 ;  /* 0x000000120d0d7221 */ /* 0x020fc80000000000 */
[----:B------:R-:W-:-:S04]  /*0330*/  FADD R13, R13, R20 ;  /* 0x000000140d0d7221 */ /* 0x000fc80000000000 */
        /* <DEDUP_REMOVED lines=10> */
[----:B------:R-:W-:Y:S01]  /*03e0*/  FADD R3, R7, R6 ;  /* 0x0000000607037221 */ /* 0x000fe20000000000 */
[----:B------:R-:W-:Y:S06]  /*03f0*/  BRA.U UP1, `(.L_x_2) ;  /* 0xfffffffd016c7547 */ /* 0x000fec000b83ffff */
.L_x_1:
[----:B------:R-:W-:Y:S05]  /*0400*/  BRA.U !UP0, `(.L_x_0) ;  /* 0x0000000108fc7547 */ /* 0x000fea000b800000 */
[----:B------:R-:W-:Y:S02]  /*0410*/  UISETP.GE.U32.AND UP0, UPT, UR5, 0x8, UPT ;  /* 0x000000080500788c */ /* 0x000fe4000bf06070 */
[----:B------:R-:W-:-:S04]  /*0420*/  ULOP3.LUT UR6, UR7, 0x7, URZ, 0xc0, !UPT ;  /* 0x0000000707067892 */ /* 0x000fc8000f8ec0ff */
[----:B------:R-:W-:-:S03]  /*0430*/  UISETP.NE.AND UP1, UPT, UR6, URZ, UPT ;  /* 0x000000ff0600728c */ /* 0x000fc6000bf25270 */
[----:B------:R-:W-:Y:S08]  /*0440*/  BRA.U !UP0, `(.L_x_3) ;  /* 0x0000000108647547 */ /* 0x000ff0000b800000 */
[----:B------:R-:W0:Y:S01]  /*0450*/  LDC.64 R6, c[0x0][0x380] ;  /* 0x0000e000ff067b82 */ /* 0x000e220000000a00 */
[----:B------:R-:W1:Y:S01]  /*0460*/  LDCU.64 UR10, c[0x0][0x380] ;  /* 0x00007000ff0a77ac */ /* 0x000e620008000a00 */
[C---:B------:R-:W-:Y:S01]  /*0470*/  IADD3 R8, P0, PT, R0.reuse, UR4, RZ ;  /* 0x0000000400087c10 */ /* 0x040fe2000ff1e0ff */
[----:B------:R-:W-:-:S03]  /*0480*/  VIADD R5, R0, UR4 ;  /* 0x0000000400057c36 */ /* 0x000fc60008000000 */
[----:B------:R-:W-:Y:S02]  /*0490*/  IADD3.X R9, PT, PT, RZ, RZ, RZ, P0, !PT ;  /* 0x000000ffff097210 */ /* 0x000fe400007fe4ff */
[----:B-1----:R-:W-:Y:S01]  /*04a0*/  LEA R4, P0, R8, UR10, 0x2 ;  /* 0x0000000a08047c11 */ /* 0x002fe2000f8010ff */
[----:B0-----:R-:W-:-:S03]  /*04b0*/  IMAD.WIDE.U32 R6, R5, 0x4, R6 ;  /* 0x0000000405067825 */ /* 0x001fc600078e0006 */
[----:B------:R-:W-:-:S03]  /*04c0*/  LEA.HI.X R5, R8, UR11, R9, 0x2, P0 ;  /* 0x0000000b08057c11 */ /* 0x000fc600080f1409 */
[----:B------:R-:W2:Y:S04]  /*04d0*/  LDG.E R6, desc[UR8][R6.64] ;  /* 0x0000000806067981 */ /* 0x000ea8000c1e1900 */
[----:B------:R-:W3:Y:S04]  /*04e0*/  LDG.E R8, desc[UR8][R4.64+0x4] ;  /* 0x0000040804087981 */ /* 0x000ee8000c1e1900 */
[----:B------:R-:W4:Y:S04]  /*04f0*/  LDG.E R10, desc[UR8][R4.64+0x8] ;  /* 0x00000808040a7981 */ /* 0x000f28000c1e1900 */
[----:B------:R-:W5:Y:S04]  /*0500*/  LDG.E R12, desc[UR8][R4.64+0xc] ;  /* 0x00000c08040c7981 */ /* 0x000f68000c1e1900 */
[----:B------:R-:W5:Y:S04]  /*0510*/  LDG.E R14, desc[UR8][R4.64+0x10] ;  /* 0x00001008040e7981 */ /* 0x000f68000c1e1900 */
[----:B------:R-:W5:Y:S04]  /*0520*/  LDG.E R16, desc[UR8][R4.64+0x14] ;  /* 0x0000140804107981 */ /* 0x000f68000c1e1900 */
[----:B------:R-:W5:Y:S04]  /*0530*/  LDG.E R18, desc[UR8][R4.64+0x18] ;  /* 0x0000180804127981 */ /* 0x000f68000c1e1900 */
[----:B------:R-:W5:Y:S01]  /*0540*/  LDG.E R20, desc[UR8][R4.64+0x1c] ;  /* 0x00001c0804147981 */ /* 0x000f62000c1e1900 */
[----:B------:R-:W-:Y:S01]  /*0550*/  UIADD3 UR4, UPT, UPT, UR4, 0x8, URZ ;  /* 0x0000000804047890 */ /* 0x000fe2000fffe0ff */
[----:B--2---:R-:W-:-:S04]  /*0560*/  FADD R3, R3, R6 ;  /* 0x0000000603037221 */ /* 0x004fc80000000000 */
[----:B---3--:R-:W-:-:S04]  /*0570*/  FADD R3, R3, R8 ;  /* 0x0000000803037221 */ /* 0x008fc80000000000 */
[----:B----4-:R-:W-:-:S04]  /*0580*/  FADD R3, R3, R10 ;  /* 0x0000000a03037221 */ /* 0x010fc80000000000 */
[----:B-----5:R-:W-:-:S04]  /*0590*/  FADD R3, R3, R12 ;  /* 0x0000000c03037221 */ /* 0x020fc80000000000 */
[----:B------:R-:W-:-:S04]  /*05a0*/  FADD R3, R3, R14 ;  /* 0x0000000e03037221 */ /* 0x000fc80000000000 */
[----:B------:R-:W-:-:S04]  /*05b0*/  FADD R3, R3, R16 ;  /* 0x0000001003037221 */ /* 0x000fc80000000000 */
[----:B------:R-:W-:-:S04]  /*05c0*/  FADD R3, R3, R18 ;  /* 0x0000001203037221 */ /* 0x000fc80000000000 */
[----:B------:R-:W-:-:S07]  /*05d0*/  FADD R3, R3, R20 ;  /* 0x0000001403037221 */ /* 0x000fce0000000000 */
.L_x_3:
        /* <DEDUP_REMOVED lines=16> */
[----:B------:R-:W5:Y:S01]  /*06e0*/  LDG.E R12, desc[UR8][R6.64+0xc] ;  /* 0x00000c08060c7981 */ /* 0x000f62000c1e1900 */
[----:B------:R-:W-:Y:S01]  /*06f0*/  UIADD3 UR4, UPT, UPT, UR4, 0x4, URZ ;  /* 0x0000000404047890 */ /* 0x000fe2000fffe0ff */
[----:B--2---:R-:W-:-:S04]  /*0700*/  FADD R3, R3, R4 ;  /* 0x0000000403037221 */ /* 0x004fc80000000000 */
[----:B---3--:R-:W-:-:S04]  /*0710*/  FADD R3, R3, R8 ;  /* 0x0000000803037221 */ /* 0x008fc80000000000 */
[----:B----4-:R-:W-:-:S04]  /*0720*/  FADD R3, R3, R10 ;  /* 0x0000000a03037221 */ /* 0x010fc80000000000 */
[----:B-----5:R-:W-:-:S07]  /*0730*/  FADD R3, R3, R12 ;  /* 0x0000000c03037221 */ /* 0x020fce0000000000 */
.L_x_4:
[----:B------:R-:W-:Y:S05]  /*0740*/  BRA.U !UP1, `(.L_x_0) ;  /* 0x00000001092c7547 */ /* 0x000fea000b800000 */
[----:B------:R-:W0:Y:S01]  /*0750*/  LDC.64 R4, c[0x0][0x380] ;  /* 0x0000e000ff047b82 */ /* 0x000e220000000a00 */
[----:B------:R-:W-:Y:S01]  /*0760*/  VIADD R7, R0, UR4 ;  /* 0x0000000400077c36 */ /* 0x000fe20008000000 */
[----:B------:R-:W-:-:S03]  /*0770*/  UIADD3 UR5, UPT, UPT, -UR5, URZ, URZ ;  /* 0x000000ff05057290 */ /* 0x000fc6000fffe1ff */
[----:B0-----:R-:W-:-:S09]  /*0780*/  IMAD.WIDE.U32 R4, R7, 0x4, R4 ;  /* 0x0000000407047825 */ /* 0x001fd200078e0004 */
.L_x_5:
[----:B------:R0:W2:Y:S01]  /*0790*/  LDG.E R0, desc[UR8][R4.64] ;  /* 0x0000000804007981 */ /* 0x0000a2000c1e1900 */
[----:B------:R-:W-:-:S04]  /*07a0*/  UIADD3 UR5, UPT, UPT, UR5, 0x1, URZ ;  /* 0x0000000105057890 */ /* 0x000fc8000fffe0ff */
[----:B------:R-:W-:Y:S01]  /*07b0*/  UISETP.NE.AND UP0, UPT, UR5, URZ, UPT ;  /* 0x000000ff0500728c */ /* 0x000fe2000bf05270 */
[----:B0-----:R-:W-:-:S04]  /*07c0*/  IADD3 R4, P0, PT, R4, 0x4, RZ ;  /* 0x0000000404047810 */ /* 0x001fc80007f1e0ff */
[----:B------:R-:W-:Y:S01]  /*07d0*/  IADD3.X R5, PT, PT, RZ, R5, RZ, P0, !PT ;  /* 0x00000005ff057210 */ /* 0x000fe200007fe4ff */
[----:B--2---:R-:W-:-:S03]  /*07e0*/  FADD R3, R0, R3 ;  /* 0x0000000300037221 */ /* 0x004fc60000000000 */
[----:B------:R-:W-:Y:S05]  /*07f0*/  BRA.U UP0, `(.L_x_5) ;  /* 0xfffffffd00e47547 */ /* 0x000fea000b83ffff */
.L_x_0:
[----:B------:R-:W-:Y:S01]  /*0800*/  I2FP.F32.S32 R6, UR7 ;  /* 0x0000000700067c45 */ /* 0x000fe20008201400 */
[----:B------:R-:W-:Y:S03]  /*0810*/  BSSY.RECONVERGENT B0, `(.L_x_6) ;  /* 0x000000c000007945 */ /* 0x000fe60003800200 */
[----:B------:R-:W0:Y:S08]  /*0820*/  MUFU.RCP R5, R6 ;  /* 0x0000000600057308 */ /* 0x000e300000001000 */
[----:B------:R-:W1:Y:S01]  /*0830*/  FCHK P0, R3, R6 ;  /* 0x0000000603007302 */ /* 0x000e620000000000 */
[----:B0-----:R-:W-:-:S04]  /*0840*/  FFMA R0, -R6, R5, 1 ;  /* 0x3f80000006007423 */ /* 0x001fc80000000105 */
[----:B------:R-:W-:-:S04]  /*0850*/  FFMA R0, R5, R0, R5 ;  /* 0x0000000005007223 */ /* 0x000fc80000000005 */
[----:B------:R-:W-:-:S04]  /*0860*/  FFMA R5, R0, R3, RZ ;  /* 0x0000000300057223 */ /* 0x000fc800000000ff */
[----:B------:R-:W-:-:S04]  /*0870*/  FFMA R4, -R6, R5, R3 ;  /* 0x0000000506047223 */ /* 0x000fc80000000103 */
[----:B------:R-:W-:Y:S01]  /*0880*/  FFMA R7, R0, R4, R5 ;  /* 0x0000000400077223 */ /* 0x000fe20000000005 */
[----:B-1----:R-:W-:Y:S06]  /*0890*/  @!P0 BRA `(.L_x_7) ;  /* 0x00000000000c8947 */ /* 0x002fec0003800000 */
[----:B------:R-:W-:-:S07]  /*08a0*/  MOV R4, 0x8c0 ;  /* 0x000008c000047802 */ /* 0x000fce0000000f00 */
[----:B------:R-:W-:Y:S05]  /*08b0*/  CALL.REL.NOINC `($__internal_0_$__cuda_sm3x_div_rn_noftz_f32_slowpath) ;  /* 0x0000000000187944 */ /* 0x000fea0003c00000 */
[----:B------:R-:W-:-:S07]  /*08c0*/  IMAD.MOV.U32 R7, RZ, RZ, R0 ;  /* 0x000000ffff077224 */ /* 0x000fce00078e0000 */
.L_x_7:
[----:B------:R-:W-:Y:S05]  /*08d0*/  BSYNC.RECONVERGENT B0 ;  /* 0x0000000000007941 */ /* 0x000fea0003800200 */
.L_x_6:
[----:B------:R-:W0:Y:S02]  /*08e0*/  LDC.64 R4, c[0x0][0x388] ;  /* 0x0000e200ff047b82 */ /* 0x000e240000000a00 */
[----:B0-----:R-:W-:-:S05]  /*08f0*/  IMAD.WIDE.U32 R2, R2, 0x4, R4 ;  /* 0x0000000402027825 */ /* 0x001fca00078e0004 */
[----:B------:R-:W-:Y:S01]  /*0900*/  STG.E desc[UR8][R2.64], R7 ;  /* 0x0000000702007986 */ /* 0x000fe2000c101908 */
[----:B------:R-:W-:Y:S05]  /*0910*/  EXIT ;  /* 0x000000000000794d */ /* 0x000fea0003800000 */
        .weak           $__internal_0_$__cuda_sm3x_div_rn_noftz_f32_slowpath
        .type           $__internal_0_$__cuda_sm3x_div_rn_noftz_f32_slowpath,@function
        .size           $__internal_0_$__cuda_sm3x_div_rn_noftz_f32_slowpath,(.L_x_46 - $__internal_0_$__cuda_sm3x_div_rn_noftz_f32_slowpath)
$__internal_0_$__cuda_sm3x_div_rn_noftz_f32_slowpath:
[----:B------:R-:W-:Y:S01]  /*0920*/  SHF.R.U32.HI R5, RZ, 0x17, R6 ;  /* 0x00000017ff057819 */ /* 0x000fe20000011606 */
[----:B------:R-:W-:Y:S01]  /*0930*/  BSSY.RECONVERGENT B1, `(.L_x_8) ;  /* 0x0000063000017945 */ /* 0x000fe20003800200 */
[----:B------:R-:W-:Y:S02]  /*0940*/  SHF.R.U32.HI R0, RZ, 0x17, R3 ;  /* 0x00000017ff007819 */ /* 0x000fe40000011603 */
[----:B------:R-:W-:Y:S02]  /*0950*/  LOP3.LUT R5, R5, 0xff, RZ, 0xc0, !PT ;  /* 0x000000ff05057812 */ /* 0x000fe400078ec0ff */
[----:B------:R-:W-:Y:S02]  /*0960*/  LOP3.LUT R10, R0, 0xff, RZ, 0xc0, !PT ;  /* 0x000000ff000a7812 */ /* 0x000fe400078ec0ff */
[----:B------:R-:W-:-:S03]  /*0970*/  IADD3 R8, PT, PT, R5, -0x1, RZ ;  /* 0xffffffff05087810 */ /* 0x000fc60007ffe0ff */
[----:B------:R-:W-:Y:S01]  /*0980*/  VIADD R9, R10, 0xffffffff ;  /* 0xffffffff0a097836 */ /* 0x000fe20000000000 */
[----:B------:R-:W-:-:S04]  /*0990*/  ISETP.GT.U32.AND P0, PT, R8, 0xfd, PT ;  /* 0x000000fd0800780c */ /* 0x000fc80003f04070 */
[----:B------:R-:W-:-:S13]  /*09a0*/  ISETP.GT.U32.OR P0, PT, R9, 0xfd, P0 ;  /* 0x000000fd0900780c */ /* 0x000fda0000704470 */
[----:B------:R-:W-:Y:S01]  /*09b0*/  @!P0 MOV R7, RZ ;  /* 0x000000ff00078202 */ /* 0x000fe20000000f00 */
[----:B------:R-:W-:Y:S06]  /*09c0*/  @!P0 BRA `(.L_x_9) ;  /* 0x0000000000608947 */ /* 0x000fec0003800000 */
[----:B------:R-:W-:Y:S01]  /*09d0*/  FSETP.GTU.FTZ.AND P0, PT, |R3|, +INF , PT ;  /* 0x7f8000000300780b */ /* 0x000fe20003f1c200 */
[----:B------:R-:W-:Y:S01]  /*09e0*/  IMAD.MOV.U32 R0, RZ, RZ, R6 ;  /* 0x000000ffff007224 */ /* 0x000fe200078e0006 */
[----:B------:R-:W-:-:S04]  /*09f0*/  FSETP.GTU.FTZ.AND P1, PT, |R6|, +INF , PT ;  /* 0x7f8000000600780b */ /* 0x000fc80003f3c200 */
[----:B------:R-:W-:-:S13]  /*0a00*/  PLOP3.LUT P0, PT, P0, P1, PT, 0xf8, 0x8f ;  /* 0x00000000008f781c */ /* 0x000fda0000703f70 */
[----:B------:R-:W-:Y:S05]  /*0a10*/  @P0 BRA `(.L_x_10) ;  /* 0x00000004004c0947 */ /* 0x000fea0003800000 */
[----:B------:R-:W-:-:S13]  /*0a20*/  LOP3.LUT P0, RZ, R6, 0x7fffffff, R3, 0xc8, !PT ;  /* 0x7fffffff06ff7812 */ /* 0x000fda000780c803 */
[----:B------:R-:W-:Y:S05]  /*0a30*/  @!P0 BRA `(.L_x_11) ;  /* 0x00000004003c8947 */ /* 0x000fea0003800000 */
[C---:B------:R-:W-:Y:S02]  /*0a40*/  FSETP.NEU.FTZ.AND P2, PT, |R3|.reuse, +INF , PT ;  /* 0x7f8000000300780b */ /* 0x040fe40003f5d200 */
[----:B------:R-:W-:Y:S02]  /*0a50*/  FSETP.NEU.FTZ.AND P1, PT, |R0|, +INF , PT ;  /* 0x7f8000000000780b */ /* 0x000fe40003f3d200 */
[----:B------:R-:W-:-:S11]  /*0a60*/  FSETP.NEU.FTZ.AND P0, PT, |R3|, +INF , PT ;  /* 0x7f8000000300780b */ /* 0x000fd60003f1d200 */
[----:B------:R-:W-:Y:S05]  /*0a70*/  @!P1 BRA !P2, `(.L_x_11) ;  /* 0x00000004002c9947 */ /* 0x000fea0005000000 */
[----:B------:R-:W-:-:S04]  /*0a80*/  LOP3.LUT P2, RZ, R3, 0x7fffffff, RZ, 0xc0, !PT ;  /* 0x7fffffff03ff7812 */ /* 0x000fc8000784c0ff */
[----:B------:R-:W-:-:S13]  /*0a90*/  PLOP3.LUT P1, PT, P1, P2, PT, 0x2f, 0xf2 ;  /* 0x0000000000f2781c */ /* 0x000fda0000f24577 */
[----:B------:R-:W-:Y:S05]  /*0aa0*/  @P1 BRA `(.L_x_12) ;  /* 0x0000000400181947 */ /* 0x000fea0003800000 */
[----:B------:R-:W-:-:S04]  /*0ab0*/  LOP3.LUT P1, RZ, R6, 0x7fffffff, RZ, 0xc0, !PT ;  /* 0x7fffffff06ff7812 */ /* 0x000fc8000782c0ff */
[----:B------:R-:W-:-:S13]  /*0ac0*/  PLOP3.LUT P0, PT, P0, P1, PT, 0x2f, 0xf2 ;  /* 0x0000000000f2781c */ /* 0x000fda0000702577 */
[----:B------:R-:W-:Y:S05]  /*0ad0*/  @P0 BRA `(.L_x_13) ;  /* 0x0000000400000947 */ /* 0x000fea0003800000 */
[----:B------:R-:W-:Y:S02]  /*0ae0*/  ISETP.GE.AND P0, PT, R9, RZ, PT ;  /* 0x000000ff0900720c */ /* 0x000fe40003f06270 */
[----:B------:R-:W-:-:S11]  /*0af0*/  ISETP.GE.AND P1, PT, R8, RZ, PT ;  /* 0x000000ff0800720c */ /* 0x000fd60003f26270 */
[----:B------:R-:W-:Y:S01]  /*0b00*/  @P0 MOV R7, RZ ;  /* 0x000000ff00070202 */ /* 0x000fe20000000f00 */
[----:B------:R-:W-:Y:S02]  /*0b10*/  @!P0 IMAD.MOV.U32 R7, RZ, RZ, -0x40 ;  /* 0xffffffc0ff078424 */ /* 0x000fe400078e00ff */
[----:B------:R-:W-:Y:S01]  /*0b20*/  @!P0 FFMA R3, R3, 1.84467440737095516160e+19, RZ ;  /* 0x5f80000003038823 */ /* 0x000fe200000000ff */
[----:B------:R-:W-:Y:S02]  /*0b30*/  @!P1 FFMA R6, R0, 1.84467440737095516160e+19, RZ ;  /* 0x5f80000000069823 */ /* 0x000fe400000000ff */
[----:B------:R-:W-:-:S07]  /*0b40*/  @!P1 IADD3 R7, PT, PT, R7, 0x40, RZ ;  /* 0x0000004007079810 */ /* 0x000fce0007ffe0ff */
.L_x_9:
[----:B------:R-:W-:Y:S01]  /*0b50*/  LEA R9, R5, 0xc0800000, 0x17 ;  /* 0xc080000005097811 */ /* 0x000fe200078eb8ff */
[----:B------:R-:W-:Y:S04]  /*0b60*/  BSSY.RECONVERGENT B2, `(.L_x_14) ;  /* 0x0000036000027945 */ /* 0x000fe80003800200 */
[----:B------:R-:W-:Y:S01]  /*0b70*/  IMAD.IADD R9, R6, 0x1, -R9 ;  /* 0x0000000106097824 */ /* 0x000fe200078e0a09 */
[----:B------:R-:W-:-:S03]  /*0b80*/  IADD3 R6, PT, PT, R10, -0x7f, RZ ;  /* 0xffffff810a067810 */ /* 0x000fc60007ffe0ff */
[----:B------:R-:W0:Y:S01]  /*0b90*/  MUFU.RCP R8, R9 ;  /* 0x0000000900087308 */ /* 0x000e220000001000 */
[----:B------:R-:W-:Y:S01]  /*0ba0*/  FADD.FTZ R11, -R9, -RZ ;  /* 0x800000ff090b7221 */ /* 0x000fe20000010100 */
[C---:B------:R-:W-:Y:S01]  /*0bb0*/  IMAD R0, R6.reuse, -0x800000, R3 ;  /* 0xff80000006007824 */ /* 0x040fe200078e0203 */
[----:B------:R-:W-:-:S05]  /*0bc0*/  IADD3 R6, PT, PT, R6, 0x7f, -R5 ;  /* 0x0000007f06067810 */ /* 0x000fca0007ffe805 */
[----:B------:R-:W-:Y:S02]  /*0bd0*/  IMAD.IADD R6, R6, 0x1, R7 ;  /* 0x0000000106067824 */ /* 0x000fe400078e0207 */
[----:B0-----:R-:W-:-:S04]  /*0be0*/  FFMA R13, R8, R11, 1 ;  /* 0x3f800000080d7423 */ /* 0x001fc8000000000b */
[----:B------:R-:W-:-:S04]  /*0bf0*/  FFMA R10, R8, R13, R8 ;  /* 0x0000000d080a7223 */ /* 0x000fc80000000008 */
[----:B------:R-:W-:-:S04]  /*0c00*/  FFMA R3, R0, R10, RZ ;  /* 0x0000000a00037223 */ /* 0x000fc800000000ff */
[----:B------:R-:W-:-:S04]  /*0c10*/  FFMA R8, R11, R3, R0 ;  /* 0x000000030b087223 */ /* 0x000fc80000000000 */
[----:B------:R-:W-:-:S04]  /*0c20*/  FFMA R13, R10, R8, R3 ;  /* 0x000000080a0d7223 */ /* 0x000fc80000000003 */
[----:B------:R-:W-:-:S04]  /*0c30*/  FFMA R8, R11, R13, R0 ;  /* 0x0000000d0b087223 */ /* 0x000fc80000000000 */
[----:B------:R-:W-:-:S05]  /*0c40*/  FFMA R0, R10, R8, R13 ;  /* 0x000000080a007223 */ /* 0x000fca000000000d */
[----:B------:R-:W-:-:S04]  /*0c50*/  SHF.R.U32.HI R3, RZ, 0x17, R0 ;  /* 0x00000017ff037819 */ /* 0x000fc80000011600 */
[----:B------:R-:W-:-:S04]  /*0c60*/  LOP3.LUT R3, R3, 0xff, RZ, 0xc0, !PT ;  /* 0x000000ff03037812 */ /* 0x000fc800078ec0ff */
[----:B------:R-:W-:-:S05]  /*0c70*/  IADD3 R7, PT, PT, R3, R6, RZ ;  /* 0x0000000603077210 */ /* 0x000fca0007ffe0ff */
[----:B------:R-:W-:-:S05]  /*0c80*/  VIADD R3, R7, 0xffffffff ;  /* 0xffffffff07037836 */ /* 0x000fca0000000000 */
[----:B------:R-:W-:-:S13]  /*0c90*/  ISETP.GE.U32.AND P0, PT, R3, 0xfe, PT ;  /* 0x000000fe0300780c */ /* 0x000fda0003f06070 */
[----:B------:R-:W-:Y:S05]  /*0ca0*/  @!P0 BRA `(.L_x_15) ;  /* 0x0000000000808947 */ /* 0x000fea0003800000 */
[----:B------:R-:W-:-:S13]  /*0cb0*/  ISETP.GT.AND P0, PT, R7, 0xfe, PT ;  /* 0x000000fe0700780c */ /* 0x000fda0003f04270 */
[----:B------:R-:W-:Y:S05]  /*0cc0*/  @P0 BRA `(.L_x_16) ;  /* 0x00000000006c0947 */ /* 0x000fea0003800000 */
[----:B------:R-:W-:-:S13]  /*0cd0*/  ISETP.GE.AND P0, PT, R7, 0x1, PT ;  /* 0x000000010700780c */ /* 0x000fda0003f06270 */
[----:B------:R-:W-:Y:S05]  /*0ce0*/  @P0 BRA `(.L_x_17) ;  /* 0x0000000000740947 */ /* 0x000fea0003800000 */
[----:B------:R-:W-:Y:S02]  /*0cf0*/  ISETP.GE.AND P0, PT, R7, -0x18, PT ;  /* 0xffffffe80700780c */ /* 0x000fe40003f06270 */
[----:B------:R-:W-:-:S11]  /*0d00*/  LOP3.LUT R0, R0, 0x80000000, RZ, 0xc0, !PT ;  /* 0x8000000000007812 */ /* 0x000fd600078ec0ff */
[----:B------:R-:W-:Y:S05]  /*0d10*/  @!P0 BRA `(.L_x_17) ;  /* 0x0000000000688947 */ /* 0x000fea0003800000 */
[CCC-:B------:R-:W-:Y:S01]  /*0d20*/  FFMA.RZ R3, R10.reuse, R8.reuse, R13.reuse ;  /* 0x000000080a037223 */ /* 0x1c0fe2000000c00d */
[CCC-:B------:R-:W-:Y:S01]  /*0d30*/  FFMA.RM R6, R10.reuse, R8.reuse, R13.reuse ;  /* 0x000000080a067223 */ /* 0x1c0fe2000000400d */
[C---:B------:R-:W-:Y:S02]  /*0d40*/  ISETP.NE.AND P2, PT, R7.reuse, RZ, PT ;  /* 0x000000ff0700720c */ /* 0x040fe40003f45270 */
[----:B------:R-:W-:Y:S02]  /*0d50*/  ISETP.NE.AND P1, PT, R7, RZ, PT ;  /* 0x000000ff0700720c */ /* 0x000fe40003f25270 */
[----:B------:R-:W-:Y:S01]  /*0d60*/  LOP3.LUT R5, R3, 0x7fffff, RZ, 0xc0, !PT ;  /* 0x007fffff03057812 */ /* 0x000fe200078ec0ff */
[----:B------:R-:W-:Y:S01]  /*0d70*/  FFMA.RP R3, R10, R8, R13 ;  /* 0x000000080a037223 */ /* 0x000fe2000000800d */
[----:B------:R-:W-:Y:S01]  /*0d80*/  IADD3 R8, PT, PT, R7, 0x20, RZ ;  /* 0x0000002007087810 */ /* 0x000fe20007ffe0ff */
[----:B------:R-:W-:Y:S01]  /*0d90*/  IMAD.MOV R7, RZ, RZ, -R7 ;  /* 0x000000ffff077224 */ /* 0x000fe200078e0a07 */
[----:B------:R-:W-:-:S02]  /*0da0*/  LOP3.LUT R5, R5, 0x800000, RZ, 0xfc, !PT ;  /* 0x0080000005057812 */ /* 0x000fc400078efcff */
[----:B------:R-:W-:Y:S02]  /*0db0*/  FSETP.NEU.FTZ.AND P0, PT, R3, R6, PT ;  /* 0x000000060300720b */ /* 0x000fe40003f1d000 */
[----:B------:R-:W-:Y:S02]  /*0dc0*/  SHF.L.U32 R8, R5, R8, RZ ;  /* 0x0000000805087219 */ /* 0x000fe400000006ff */
[----:B------:R-:W-:Y:S02]  /*0dd0*/  SEL R6, R7, RZ, P2 ;  /* 0x000000ff07067207 */ /* 0x000fe40001000000 */
[----:B------:R-:W-:Y:S02]  /*0de0*/  ISETP.NE.AND P1, PT, R8, RZ, P1 ;  /* 0x000000ff0800720c */ /* 0x000fe40000f25270 */
[----:B------:R-:W-:Y:S02]  /*0df0*/  SHF.R.U32.HI R6, RZ, R6, R5 ;  /* 0x00000006ff067219 */ /* 0x000fe40000011605 */
[----:B------:R-:W-:-:S02]  /*0e00*/  PLOP3.LUT P0, PT, P0, P1, PT, 0xf8, 0x8f ;  /* 0x00000000008f781c */ /* 0x000fc40000703f70 */
[----:B------:R-:W-:Y:S02]  /*0e10*/  SHF.R.U32.HI R8, RZ, 0x1, R6 ;  /* 0x00000001ff087819 */ /* 0x000fe40000011606 */
[----:B------:R-:W-:-:S04]  /*0e20*/  SEL R3, RZ, 0x1, !P0 ;  /* 0x00000001ff037807 */ /* 0x000fc80004000000 */
[----:B------:R-:W-:-:S04]  /*0e30*/  LOP3.LUT R3, R3, 0x1, R8, 0xf8, !PT ;  /* 0x0000000103037812 */ /* 0x000fc800078ef808 */
[----:B------:R-:W-:-:S04]  /*0e40*/  LOP3.LUT R3, R3, R6, RZ, 0xc0, !PT ;  /* 0x0000000603037212 */ /* 0x000fc800078ec0ff */
[----:B------:R-:W-:-:S04]  /*0e50*/  IADD3 R3, PT, PT, R8, R3, RZ ;  /* 0x0000000308037210 */ /* 0x000fc80007ffe0ff */
[----:B------:R-:W-:Y:S01]  /*0e60*/  LOP3.LUT R0, R3, R0, RZ, 0xfc, !PT ;  /* 0x0000000003007212 */ /* 0x000fe200078efcff */
[----:B------:R-:W-:Y:S06]  /*0e70*/  BRA `(.L_x_17) ;  /* 0x0000000000107947 */ /* 0x000fec0003800000 */
.L_x_16:
[----:B------:R-:W-:-:S04]  /*0e80*/  LOP3.LUT R0, R0, 0x80000000, RZ, 0xc0, !PT ;  /* 0x8000000000007812 */ /* 0x000fc800078ec0ff */
[----:B------:R-:W-:Y:S01]  /*0e90*/  LOP3.LUT R0, R0, 0x7f800000, RZ, 0xfc, !PT ;  /* 0x7f80000000007812 */ /* 0x000fe200078efcff */
[----:B------:R-:W-:Y:S06]  /*0ea0*/  BRA `(.L_x_17) ;  /* 0x0000000000047947 */ /* 0x000fec0003800000 */
.L_x_15:
[----:B------:R-:W-:-:S07]  /*0eb0*/  IMAD R0, R6, 0x800000, R0 ;  /* 0x0080000006007824 */ /* 0x000fce00078e0200 */
.L_x_17:
[----:B------:R-:W-:Y:S05]  /*0ec0*/  BSYNC.RECONVERGENT B2 ;  /* 0x0000000000027941 */ /* 0x000fea0003800200 */
.L_x_14:
[----:B------:R-:W-:Y:S05]  /*0ed0*/  BRA `(.L_x_18) ;  /* 0x0000000000207947 */ /* 0x000fea0003800000 */
.L_x_13:
[----:B------:R-:W-:-:S04]  /*0ee0*/  LOP3.LUT R0, R6, 0x80000000, R3, 0x48, !PT ;  /* 0x8000000006007812 */ /* 0x000fc800078e4803 */
[----:B------:R-:W-:Y:S01]  /*0ef0*/  LOP3.LUT R0, R0, 0x7f800000, RZ, 0xfc, !PT ;  /* 0x7f80000000007812 */ /* 0x000fe200078efcff */
[----:B------:R-:W-:Y:S06]  /*0f00*/  BRA `(.L_x_18) ;  /* 0x0000000000147947 */ /* 0x000fec0003800000 */
.L_x_12:
[----:B------:R-:W-:Y:S01]  /*0f10*/  LOP3.LUT R0, R6, 0x80000000, R3, 0x48, !PT ;  /* 0x8000000006007812 */ /* 0x000fe200078e4803 */
[----:B------:R-:W-:Y:S06]  /*0f20*/  BRA `(.L_x_18) ;  /* 0x00000000000c7947 */ /* 0x000fec0003800000 */
.L_x_11:
[----:B------:R-:W0:Y:S01]  /*0f30*/  MUFU.RSQ R0, -QNAN ;  /* 0xffc0000000007908 */ /* 0x000e220000001400 */
[----:B------:R-:W-:Y:S05]  /*0f40*/  BRA `(.L_x_18) ;  /* 0x0000000000047947 */ /* 0x000fea0003800000 */
.L_x_10:
[----:B------:R-:W-:-:S07]  /*0f50*/  FADD.FTZ R0, R3, R0 ;  /* 0x0000000003007221 */ /* 0x000fce0000010000 */
.L_x_18:
[----:B------:R-:W-:Y:S05]  /*0f60*/  BSYNC.RECONVERGENT B1 ;  /* 0x0000000000017941 */ /* 0x000fea0003800200 */
.L_x_8:
[----:B------:R-:W-:-:S04]  /*0f70*/  HFMA2 R5, -RZ, RZ, 0, 0 ;  /* 0x00000000ff057431 */ /* 0x000fc800000001ff */
[----:B0-----:R-:W-:Y:S05]  /*0f80*/  RET.REL.NODEC R4 `(_Z17computeMeanKernelPKfPfii) ;  /* 0xfffffff0041c7950 */ /* 0x001fea0003c3ffff */
.L_x_19:
[----:B------:R-:W-:-:S00]  /*0f90*/  BRA `(.L_x_19) ;  /* 0xfffffffc00fc7947 */ /* 0x000fc0000383ffff */
[----:B------:R-:W-:-:S00]  /*0fa0*/  NOP ;  /* 0x0000000000007918 */ /* 0x000fc00000000000 */
        /* <DEDUP_REMOVED lines=13> */
.L_x_46:


//--------------------- .text._Z18matrixScalarKernelPKfPffii --------------------------
	.section	.text._Z18matrixScalarKernelPKfPffii,"ax",@progbits
	.align	128
        .global         _Z18matrixScalarKernelPKfPffii
        .type           _Z18matrixScalarKernelPKfPffii,@function
        .size           _Z18matrixScalarKernelPKfPffii,(.L_x_50 - _Z18matrixScalarKernelPKfPffii)
        .other          _Z18matrixScalarKernelPKfPffii,@"STO_CUDA_ENTRY STV_DEFAULT"
_Z18matrixScalarKernelPKfPffii:
.text._Z18matrixScalarKernelPKfPffii:
[----:B------:R-:W-:Y:S01]  /*0000*/  LDC R1, c[0x0][0x37c] ;  /* 0x0000df00ff017b82 */ /* 0x000fe20000000800 */
[----:B------:R-:W0:Y:S07]  /*0010*/  S2R R2, SR_TID.Y ;  /* 0x0000000000027919 */ /* 0x000e2e0000002200 */
[----:B------:R-:W1:Y:S01]  /*0020*/  LDC R0, c[0x0][0x360] ;  /* 0x0000d800ff007b82 */ /* 0x000e620000000800 */
[----:B------:R-:W2:Y:S01]  /*0030*/  LDCU UR6, c[0x0][0x394] ;  /* 0x00007280ff0677ac */ /* 0x000ea20008000800 */
[----:B------:R-:W1:Y:S01]  /*0040*/  S2R R3, SR_TID.X ;  /* 0x0000000000037919 */ /* 0x000e620000002100 */
[----:B------:R-:W3:Y:S05]  /*0050*/  LDCU UR7, c[0x0][0x398] ;  /* 0x00007300ff0777ac */ /* 0x000eea0008000800 */
[----:B------:R-:W0:Y:S08]  /*0060*/  S2UR UR5, SR_CTAID.Y ;  /* 0x00000000000579c3 */ /* 0x000e300000002600 */
[----:B------:R-:W0:Y:S08]  /*0070*/  LDC R5, c[0x0][0x364] ;  /* 0x0000d900ff057b82 */ /* 0x000e300000000800 */
[----:B------:R-:W1:Y:S01]  /*0080*/  S2UR UR4, SR_CTAID.X ;  /* 0x00000000000479c3 */ /* 0x000e620000002500 */
[----:B0-----:R-:W-:-:S05]  /*0090*/  IMAD R5, R5, UR5, R2 ;  /* 0x0000000505057c24 */ /* 0x001fca000f8e0202 */
[----:B--2---:R-:W-:Y:S01]  /*00a0*/  ISETP.GE.AND P0, PT, R5, UR6, PT ;  /* 0x0000000605007c0c */ /* 0x004fe2000bf06270 */
[----:B-1----:R-:W-:-:S05]  /*00b0*/  IMAD R0, R0, UR4, R3 ;  /* 0x0000000400007c24 */ /* 0x002fca000f8e0203 */
[----:B---3--:R-:W-:-:S13]  /*00c0*/  ISETP.GE.OR P0, PT, R0, UR7, P0 ;  /* 0x0000000700007c0c */ /* 0x008fda0008706670 */
[----:B------:R-:W-:Y:S05]  /*00d0*/  @P0 EXIT ;  /* 0x000000000000094d */ /* 0x000fea0003800000 */
[----:B------:R-:W0:Y:S01]  /*00e0*/  LDC.64 R2, c[0x0][0x380] ;  /* 0x0000e000ff027b82 */ /* 0x000e220000000a00 */
[----:B------:R-:W1:Y:S01]  /*00f0*/  LDCU.64 UR4, c[0x0][0x358] ;  /* 0x00006b00ff0477ac */ /* 0x000e620008000a00 */
[----:B------:R-:W-:Y:S01]  /*0100*/  IMAD R7, R5, UR7, R0 ;  /* 0x0000000705077c24 */ /* 0x000fe2000f8e0200 */
[----:B------:R-:W2:Y:S05]  /*0110*/  LDCU UR6, c[0x0][0x390] ;  /* 0x00007200ff0677ac */ /* 0x000eaa0008000800 */
[----:B------:R-:W3:Y:S01]  /*0120*/  LDC.64 R4, c[0x0][0x388] ;  /* 0x0000e200ff047b82 */ /* 0x000ee20000000a00 */
[----:B0-----:R-:W-:-:S06]  /*0130*/  IMAD.WIDE R2, R7, 0x4, R2 ;  /* 0x0000000407027825 */ /* 0x001fcc00078e0202 */
[----:B-1----:R-:W2:Y:S01]  /*0140*/  LDG.E R2, desc[UR4][R2.64] ;  /* 0x0000000402027981 */ /* 0x002ea2000c1e1900 */
[----:B---3--:R-:W-:-:S04]  /*0150*/  IMAD.WIDE R4, R7, 0x4, R4 ;  /* 0x0000000407047825 */ /* 0x008fc800078e0204 */
[----:B--2---:R-:W-:-:S05]  /*0160*/  FMUL R7, R2, UR6 ;  /* 0x0000000602077c20 */ /* 0x004fca0008400000 */
[----:B------:R-:W-:Y:S01]  /*0170*/  STG.E desc[UR4][R4.64], R7 ;  /* 0x0000000704007986 */ /* 0x000fe2000c101904 */
[----:B------:R-:W-:Y:S05]  /*0180*/  EXIT ;  /* 0x000000000000794d */ /* 0x000fea0003800000 */
.L_x_20:
        /* <DEDUP_REMOVED lines=15> */
.L_x_50:


//--------------------- .text._Z17matMulElementWisePKfS0_Pfii --------------------------
	.section	.text._Z17matMulElementWisePKfS0_Pfii,"ax",@progbits
	.align	128
        .global         _Z17matMulElementWisePKfS0_Pfii
        .type           _Z17matMulElementWisePKfS0_Pfii,@function
        .size           _Z17matMulElementWisePKfS0_Pfii,(.L_x_51 - _Z17matMulElementWisePKfS0_Pfii)
        .other          _Z17matMulElementWisePKfS0_Pfii,@"STO_CUDA_ENTRY STV_DEFAULT"
_Z17matMulElementWisePKfS0_Pfii:
.text._Z17matMulElementWisePKfS0_Pfii:
[----:B------:R-:W-:Y:S01]  /*0000*/  LDC R1, c[0x0][0x37c] ;  /* 0x0000df00ff017b82 */ /* 0x000fe20000000800 */
[----:B------:R-:W0:Y:S07]  /*0010*/  S2R R2, SR_TID.Y ;  /* 0x0000000000027919 */ /* 0x000e2e0000002200 */
[----:B------:R-:W1:Y:S01]  /*0020*/  LDC R0, c[0x0][0x360] ;  /* 0x0000d800ff007b82 */ /* 0x000e620000000800 */
[----:B------:R-:W2:Y:S01]  /*0030*/  LDCU.64 UR6, c[0x0][0x398] ;  /* 0x00007300ff0677ac */ /* 0x000ea20008000a00 */
[----:B------:R-:W1:Y:S06]  /*0040*/  S2R R3, SR_TID.X ;  /* 0x0000000000037919 */ /* 0x000e6c0000002100 */
[----:B------:R-:W0:Y:S08]  /*0050*/  S2UR UR5, SR_CTAID.Y ;  /* 0x00000000000579c3 */ /* 0x000e300000002600 */
[----:B------:R-:W0:Y:S08]  /*0060*/  LDC R7, c[0x0][0x364] ;  /* 0x0000d900ff077b82 */ /* 0x000e300000000800 */
[----:B------:R-:W1:Y:S01]  /*0070*/  S2UR UR4, SR_CTAID.X ;  /* 0x00000000000479c3 */ /* 0x000e620000002500 */
[----:B0-----:R-:W-:-:S05]  /*0080*/  IMAD R7, R7, UR5, R2 ;  /* 0x0000000507077c24 */ /* 0x001fca000f8e0202 */
[----:B--2---:R-:W-:Y:S01]  /*0090*/  ISETP.GE.AND P0, PT, R7, UR6, PT ;  /* 0x0000000607007c0c */ /* 0x004fe2000bf06270 */
[----:B-1----:R-:W-:-:S05]  /*00a0*/  IMAD R0, R0, UR4, R3 ;  /* 0x0000000400007c24 */ /* 0x002fca000f8e0203 */
[----:B------:R-:W-:-:S13]  /*00b0*/  ISETP.GE.OR P0, PT, R0, UR7, P0 ;  /* 0x0000000700007c0c */ /* 0x000fda0008706670 */
[----:B------:R-:W-:Y:S05]  /*00c0*/  @P0 EXIT ;  /* 0x000000000000094d */ /* 0x000fea0003800000 */
[----:B------:R-:W0:Y:S01]  /*00d0*/  LDC.64 R2, c[0x0][0x380] ;  /* 0x0000e000ff027b82 */ /* 0x000e220000000a00 */
[----:B------:R-:W1:Y:S01]  /*00e0*/  LDCU.64 UR4, c[0x0][0x358] ;  /* 0x00006b00ff0477ac */ /* 0x000e620008000a00 */
[----:B------:R-:W-:-:S06]  /*00f0*/  IMAD R9, R7, UR7, R0 ;  /* 0x0000000707097c24 */ /* 0x000fcc000f8e0200 */
[----:B------:R-:W2:Y:S08]  /*0100*/  LDC.64 R4, c[0x0][0x388] ;  /* 0x0000e200ff047b82 */ /* 0x000eb00000000a00 */
[----:B------:R-:W3:Y:S01]  /*0110*/  LDC.64 R6, c[0x0][0x390] ;  /* 0x0000e400ff067b82 */ /* 0x000ee20000000a00 */
[----:B0-----:R-:W-:-:S06]  /*0120*/  IMAD.WIDE R2, R9, 0x4, R2 ;  /* 0x0000000409027825 */ /* 0x001fcc00078e0202 */
[----:B-1----:R-:W4:Y:S01]  /*0130*/  LDG.E R2, desc[UR4][R2.64] ;  /* 0x0000000402027981 */ /* 0x002f22000c1e1900 */
[----:B--2---:R-:W-:-:S06]  /*0140*/  IMAD.WIDE R4, R9, 0x4, R4 ;  /* 0x0000000409047825 */ /* 0x004fcc00078e0204 */
[----:B------:R-:W4:Y:S01]  /*0150*/  LDG.E R5, desc[UR4][R4.64] ;  /* 0x0000000404057981 */ /* 0x000f22000c1e1900 */
[----:B---3--:R-:W-:-:S04]  /*0160*/  IMAD.WIDE R6, R9, 0x4, R6 ;  /* 0x0000000409067825 */ /* 0x008fc800078e0206 */
[----:B----4-:R-:W-:-:S05]  /*0170*/  FMUL R9, R2, R5 ;  /* 0x0000000502097220 */ /* 0x010fca0000400000 */
[----:B------:R-:W-:Y:S01]  /*0180*/  STG.E desc[UR4][R6.64], R9 ;  /* 0x0000000906007986 */ /* 0x000fe2000c101904 */
[----:B------:R-:W-:Y:S05]  /*0190*/  EXIT ;  /* 0x000000000000794d */ /* 0x000fea0003800000 */
.L_x_21:
        /* <DEDUP_REMOVED lines=14> */
.L_x_51:


//--------------------- .text._Z15transposeKernelPKfPfii --------------------------
	.section	.text._Z15transposeKernelPKfPfii,"ax",@progbits
	.align	128
        .global         _Z15transposeKernelPKfPfii
        .type           _Z15transposeKernelPKfPfii,@function
        .size           _Z15transposeKernelPKfPfii,(.L_x_52 - _Z15transposeKernelPKfPfii)
        .other          _Z15transposeKernelPKfPfii,@"STO_CUDA_ENTRY STV_DEFAULT"
_Z15transposeKernelPKfPfii:
.text._Z15transposeKernelPKfPfii:
        /* <DEDUP_REMOVED lines=15> */
[----:B------:R-:W-:-:S04]  /*00f0*/  IMAD R5, R7, UR7, R0 ;  /* 0x0000000707057c24 */ /* 0x000fc8000f8e0200 */
[----:B0-----:R-:W-:Y:S02]  /*0100*/  IMAD.WIDE R2, R5, 0x4, R2 ;  /* 0x0000000405027825 */ /* 0x001fe400078e0202 */
[----:B------:R-:W0:Y:S04]  /*0110*/  LDC.64 R4, c[0x0][0x388] ;  /* 0x0000e200ff047b82 */ /* 0x000e280000000a00 */
[----:B-1----:R-:W2:Y:S01]  /*0120*/  LDG.E R3, desc[UR4][R2.64] ;  /* 0x0000000402037981 */ /* 0x002ea2000c1e1900 */
[----:B------:R-:W-:-:S04]  /*0130*/  IMAD R7, R0, UR6, R7 ;  /* 0x0000000600077c24 */ /* 0x000fc8000f8e0207 */
[----:B0-----:R-:W-:-:S05]  /*0140*/  IMAD.WIDE R4, R7, 0x4, R4 ;  /* 0x0000000407047825 */ /* 0x001fca00078e0204 */
[----:B--2---:R-:W-:Y:S01]  /*0150*/  STG.E desc[UR4][R4.64], R3 ;  /* 0x0000000304007986 */ /* 0x004fe2000c101904 */
[----:B------:R-:W-:Y:S05]  /*0160*/  EXIT ;  /* 0x000000000000794d */ /* 0x000fea0003800000 */
.L_x_22:
        /* <DEDUP_REMOVED lines=9> */
.L_x_52:


//--------------------- .text._Z23sigmoidDerivativeKernelPKfPfii --------------------------
	.section	.text._Z23sigmoidDerivativeKernelPKfPfii,"ax",@progbits
	.align	128
        .global         _Z23sigmoidDerivativeKernelPKfPfii
        .type           _Z23sigmoidDerivativeKernelPKfPfii,@function
        .size           _Z23sigmoidDerivativeKernelPKfPfii,(.L_x_47 - _Z23sigmoidDerivativeKernelPKfPfii)
        .other          _Z23sigmoidDerivativeKernelPKfPfii,@"STO_CUDA_ENTRY STV_DEFAULT"
_Z23sigmoidDerivativeKernelPKfPfii:
.text._Z23sigmoidDerivativeKernelPKfPfii:
        /* <DEDUP_REMOVED lines=16> */
[----:B0-----:R-:W-:-:S06]  /*0100*/  IMAD.WIDE R4, R3, 0x4, R4 ;  /* 0x0000000403047825 */ /* 0x001fcc00078e0204 */
[----:B-1----:R-:W2:Y:S01]  /*0110*/  LDG.E R4, desc[UR4][R4.64] ;  /* 0x0000000404047981 */ /* 0x002ea2000c1e1900 */
[----:B------:R-:W-:Y:S02]  /*0120*/  HFMA2 R9, -RZ, RZ, 3.7421875, 0 ;  /* 0x437c0000ff097431 */ /* 0x000fe400000001ff */
[----:B------:R-:W-:Y:S01]  /*0130*/  IMAD.MOV.U32 R7, RZ, RZ, 0x3bbb989d ;  /* 0x3bbb989dff077424 */ /* 0x000fe200078e00ff */
[----:B------:R-:W-:Y:S03]  /*0140*/  BSSY.RECONVERGENT B0, `(.L_x_23) ;  /* 0x0000014000007945 */ /* 0x000fe60003800200 */
[----:B--2---:R-:W-:-:S04]  /*0150*/  FFMA.SAT R0, R4, -R7, 0.5 ;  /* 0x3f00000004007423 */ /* 0x004fc80000002807 */
[----:B------:R-:W-:-:S04]  /*0160*/  FFMA.RM R0, R0, R9, 12582913 ;  /* 0x4b40000100007423 */ /* 0x000fc80000004009 */
[C---:B------:R-:W-:Y:S01]  /*0170*/  FADD R7, R0.reuse, -12583039 ;  /* 0xcb40007f00077421 */ /* 0x040fe20000000000 */
[----:B------:R-:W-:-:S03]  /*0180*/  IMAD.SHL.U32 R0, R0, 0x800000, RZ ;  /* 0x0080000000007824 */ /* 0x000fc600078e00ff */
[----:B------:R-:W-:-:S04]  /*0190*/  FFMA R7, R4, -1.4426950216293334961, -R7 ;  /* 0xbfb8aa3b04077823 */ /* 0x000fc80000000807 */
[----:B------:R-:W-:-:S06]  /*01a0*/  FFMA R7, R4, -1.925963033500011079e-08, R7 ;  /* 0xb2a5706004077823 */ /* 0x000fcc0000000007 */
[----:B------:R-:W0:Y:S02]  /*01b0*/  MUFU.EX2 R7, R7 ;  /* 0x0000000700077308 */ /* 0x000e240000000800 */
[----:B0-----:R-:W-:-:S05]  /*01c0*/  FFMA R0, R0, R7, 1 ;  /* 0x3f80000000007423 */ /* 0x001fca0000000007 */
[----:B------:R-:W-:-:S04]  /*01d0*/  IADD3 R2, PT, PT, R0, 0x1800000, RZ ;  /* 0x0180000000027810 */ /* 0x000fc80007ffe0ff */
[----:B------:R-:W-:-:S04]  /*01e0*/  LOP3.LUT R2, R2, 0x7f800000, RZ, 0xc0, !PT ;  /* 0x7f80000002027812 */ /* 0x000fc800078ec0ff */
[----:B------:R-:W-:-:S13]  /*01f0*/  ISETP.GT.U32.AND P0, PT, R2, 0x1ffffff, PT ;  /* 0x01ffffff0200780c */ /* 0x000fda0003f04070 */
[----:B------:R-:W-:Y:S05]  /*0200*/  @P0 BRA `(.L_x_24) ;  /* 0x00000000000c0947 */ /* 0x000fea0003800000 */
[----:B------:R-:W-:-:S07]  /*0210*/  MOV R4, 0x230 ;  /* 0x0000023000047802 */ /* 0x000fce0000000f00 */
[----:B------:R-:W-:Y:S05]  /*0220*/  CALL.REL.NOINC `($__internal_1_$__cuda_sm20_rcp_rn_f32_slowpath) ;  /* 0x0000000000307944 */ /* 0x000fea0003c00000 */
[----:B------:R-:W-:Y:S05]  /*0230*/  BRA `(.L_x_25) ;  /* 0x0000000000107947 */ /* 0x000fea0003800000 */
.L_x_24:
[----:B------:R-:W0:Y:S02]  /*0240*/  MUFU.RCP R5, R0 ;  /* 0x0000000000057308 */ /* 0x000e240000001000 */
[----:B0-----:R-:W-:-:S04]  /*0250*/  FFMA R2, R0, R5, -1 ;  /* 0xbf80000000027423 */ /* 0x001fc80000000005 */
[----:B------:R-:W-:-:S04]  /*0260*/  FADD.FTZ R2, -R2, -RZ ;  /* 0x800000ff02027221 */ /* 0x000fc80000010100 */
[----:B------:R-:W-:-:S07]  /*0270*/  FFMA R2, R5, R2, R5 ;  /* 0x0000000205027223 */ /* 0x000fce0000000005 */
.L_x_25:
[----:B------:R-:W-:Y:S05]  /*0280*/  BSYNC.RECONVERGENT B0 ;  /* 0x0000000000007941 */ /* 0x000fea0003800200 */
.L_x_23:
[----:B------:R-:W0:Y:S01]  /*0290*/  LDC.64 R4, c[0x0][0x388] ;  /* 0x0000e200ff047b82 */ /* 0x000e220000000a00 */
[----:B------:R-:W-:-:S04]  /*02a0*/  FADD R7, -R2, 1 ;  /* 0x3f80000002077421 */ /* 0x000fc80000000100 */
[----:B------:R-:W-:Y:S01]  /*02b0*/  FMUL R7, R7, R2 ;  /* 0x0000000207077220 */ /* 0x000fe20000400000 */
[----:B0-----:R-:W-:-:S05]  /*02c0*/  IMAD.WIDE R2, R3, 0x4, R4 ;  /* 0x0000000403027825 */ /* 0x001fca00078e0204 */
[----:B------:R-:W-:Y:S01]  /*02d0*/  STG.E desc[UR4][R2.64], R7 ;  /* 0x0000000702007986 */ /* 0x000fe2000c101904 */
[----:B------:R-:W-:Y:S05]  /*02e0*/  EXIT ;  /* 0x000000000000794d */ /* 0x000fea0003800000 */
        .weak           $__internal_1_$__cuda_sm20_rcp_rn_f32_slowpath
        .type           $__internal_1_$__cuda_sm20_rcp_rn_f32_slowpath,@function
        .size           $__internal_1_$__cuda_sm20_rcp_rn_f32_slowpath,(.L_x_47 - $__internal_1_$__cuda_sm20_rcp_rn_f32_slowpath)
$__internal_1_$__cuda_sm20_rcp_rn_f32_slowpath:
[----:B------:R-:W-:Y:S01]  /*02f0*/  IMAD.SHL.U32 R2, R0, 0x2, RZ ;  /* 0x0000000200027824 */ /* 0x000fe200078e00ff */
[----:B------:R-:W-:Y:S04]  /*0300*/  BSSY.RECONVERGENT B1, `(.L_x_26) ;  /* 0x0000030000017945 */ /* 0x000fe80003800200 */
[----:B------:R-:W-:-:S04]  /*0310*/  SHF.R.U32.HI R2, RZ, 0x18, R2 ;  /* 0x00000018ff027819 */ /* 0x000fc80000011602 */
[----:B------:R-:W-:-:S13]  /*0320*/  ISETP.NE.U32.AND P0, PT, R2, RZ, PT ;  /* 0x000000ff0200720c */ /* 0x000fda0003f05070 */
[----:B------:R-:W-:Y:S05]  /*0330*/  @P0 BRA `(.L_x_27) ;  /* 0x0000000000280947 */ /* 0x000fea0003800000 */
[----:B------:R-:W-:-:S04]  /*0340*/  SHF.L.U32 R2, R0, 0x1, RZ ;  /* 0x0000000100027819 */ /* 0x000fc800000006ff */
[----:B------:R-:W-:-:S13]  /*0350*/  ISETP.NE.AND P0, PT, R2, RZ, PT ;  /* 0x000000ff0200720c */ /* 0x000fda0003f05270 */
[----:B------:R-:W-:Y:S01]  /*0360*/  @P0 FFMA R6, R0, 1.84467440737095516160e+19, RZ ;  /* 0x5f80000000060823 */ /* 0x000fe200000000ff */
[----:B------:R-:W-:Y:S08]  /*0370*/  @!P0 MUFU.RCP R5, R0 ;  /* 0x0000000000058308 */ /* 0x000ff00000001000 */
[----:B------:R-:W0:Y:S02]  /*0380*/  @P0 MUFU.RCP R7, R6 ;  /* 0x0000000600070308 */ /* 0x000e240000001000 */
[----:B0-----:R-:W-:-:S04]  /*0390*/  @P0 FFMA R2, R6, R7, -1 ;  /* 0xbf80000006020423 */ /* 0x001fc80000000007 */
[----:B------:R-:W-:-:S04]  /*03a0*/  @P0 FADD.FTZ R2, -R2, -RZ ;  /* 0x800000ff02020221 */ /* 0x000fc80000010100 */
[----:B------:R-:W-:-:S04]  /*03b0*/  @P0 FFMA R2, R7, R2, R7 ;  /* 0x0000000207020223 */ /* 0x000fc80000000007 */
[----:B------:R-:W-:Y:S01]  /*03c0*/  @P0 FFMA R5, R2, 1.84467440737095516160e+19, RZ ;  /* 0x5f80000002050823 */ /* 0x000fe200000000ff */
[----:B------:R-:W-:Y:S06]  /*03d0*/  BRA `(.L_x_28) ;  /* 0x0000000000887947 */ /* 0x000fec0003800000 */
.L_x_27:
[----:B------:R-:W-:-:S05]  /*03e0*/  VIADD R5, R2, 0xffffff03 ;  /* 0xffffff0302057836 */ /* 0x000fca0000000000 */
[----:B------:R-:W-:-:S13]  /*03f0*/  ISETP.GT.U32.AND P0, PT, R5, 0x1, PT ;  /* 0x000000010500780c */ /* 0x000fda0003f04070 */
[----:B------:R-:W-:Y:S05]  /*0400*/  @P0 BRA `(.L_x_29) ;  /* 0x0000000000780947 */ /* 0x000fea0003800000 */
[----:B------:R-:W-:Y:S02]  /*0410*/  LOP3.LUT R6, R0, 0x7fffff, RZ, 0xc0, !PT ;  /* 0x007fffff00067812 */ /* 0x000fe400078ec0ff */
[----:B------:R-:W-:Y:S02]  /*0420*/  MOV R10, 0x3 ;  /* 0x00000003000a7802 */ /* 0x000fe40000000f00 */
[----:B------:R-:W-:Y:S02]  /*0430*/  LOP3.LUT R6, R6, 0x3f800000, RZ, 0xfc, !PT ;  /* 0x3f80000006067812 */ /* 0x000fe400078efcff */
[----:B------:R-:W-:Y:S02]  /*0440*/  SHF.L.U32 R11, R10, R5, RZ ;  /* 0x000000050a0b7219 */ /* 0x000fe400000006ff */
[----:B------:R-:W0:Y:S02]  /*0450*/  MUFU.RCP R7, R6 ;  /* 0x0000000600077308 */ /* 0x000e240000001000 */
[----:B0-----:R-:W-:-:S04]  /*0460*/  FFMA R8, R6, R7, -1 ;  /* 0xbf80000006087423 */ /* 0x001fc80000000007 */
[----:B------:R-:W-:-:S04]  /*0470*/  FADD.FTZ R8, -R8, -RZ ;  /* 0x800000ff08087221 */ /* 0x000fc80000010100 */
[CCC-:B------:R-:W-:Y:S01]  /*0480*/  FFMA.RM R9, R7.reuse, R8.reuse, R7.reuse ;  /* 0x0000000807097223 */ /* 0x1c0fe20000004007 */
[----:B------:R-:W-:-:S04]  /*0490*/  FFMA.RP R8, R7, R8, R7 ;  /* 0x0000000807087223 */ /* 0x000fc80000008007 */
[C---:B------:R-:W-:Y:S02]  /*04a0*/  LOP3.LUT R7, R9.reuse, 0x7fffff, RZ, 0xc0, !PT ;  /* 0x007fffff09077812 */ /* 0x040fe400078ec0ff */
[----:B------:R-:W-:Y:S02]  /*04b0*/  FSETP.NEU.FTZ.AND P0, PT, R9, R8, PT ;  /* 0x000000080900720b */ /* 0x000fe40003f1d000 */
[----:B------:R-:W-:Y:S02]  /*04c0*/  LOP3.LUT R8, R7, 0x800000, RZ, 0xfc, !PT ;  /* 0x0080000007087812 */ /* 0x000fe400078efcff */
[----:B------:R-:W-:Y:S02]  /*04d0*/  SEL R7, RZ, 0xffffffff, !P0 ;  /* 0xffffffffff077807 */ /* 0x000fe40004000000 */
[----:B------:R-:W-:-:S03]  /*04e0*/  LOP3.LUT R6, R11, R8, RZ, 0xc0, !PT ;  /* 0x000000080b067212 */ /* 0x000fc600078ec0ff */
[----:B------:R-:W-:Y:S01]  /*04f0*/  IMAD.MOV R7, RZ, RZ, -R7 ;  /* 0x000000ffff077224 */ /* 0x000fe200078e0a07 */
[----:B------:R-:W-:-:S04]  /*0500*/  SHF.R.U32.HI R6, RZ, R5, R6 ;  /* 0x00000005ff067219 */ /* 0x000fc80000011606 */
[----:B------:R-:W-:Y:S02]  /*0510*/  LOP3.LUT P1, RZ, R7, R5, R8, 0xf8, !PT ;  /* 0x0000000507ff7212 */ /* 0x000fe4000782f808 */
[C---:B------:R-:W-:Y:S02]  /*0520*/  LOP3.LUT P0, RZ, R6.reuse, 0x1, RZ, 0xc0, !PT ;  /* 0x0000000106ff7812 */ /* 0x040fe4000780c0ff */
[----:B------:R-:W-:-:S04]  /*0530*/  LOP3.LUT P2, RZ, R6, 0x2, RZ, 0xc0, !PT ;  /* 0x0000000206ff7812 */ /* 0x000fc8000784c0ff */
[----:B------:R-:W-:Y:S02]  /*0540*/  PLOP3.LUT P0, PT, P0, P1, P2, 0xe0, 0x0 ;  /* 0x000000000000781c */ /* 0x000fe40000703c20 */
[----:B------:R-:W-:Y:S02]  /*0550*/  LOP3.LUT P1, RZ, R0, 0x7fffff, RZ, 0xc0, !PT ;  /* 0x007fffff00ff7812 */ /* 0x000fe4000782c0ff */
[----:B------:R-:W-:-:S04]  /*0560*/  SEL R5, RZ, 0x1, !P0 ;  /* 0x00000001ff057807 */ /* 0x000fc80004000000 */
[----:B------:R-:W-:-:S04]  /*0570*/  IADD3 R5, PT, PT, -R5, RZ, RZ ;  /* 0x000000ff05057210 */ /* 0x000fc80007ffe1ff */
[----:B------:R-:W-:Y:S01]  /*0580*/  ISETP.GE.AND P0, PT, R5, RZ, PT ;  /* 0x000000ff0500720c */ /* 0x000fe20003f06270 */
[----:B------:R-:W-:-:S05]  /*0590*/  VIADD R5, R2, 0xffffff04 ;  /* 0xffffff0402057836 */ /* 0x000fca0000000000 */
[----:B------:R-:W-:-:S07]  /*05a0*/  SHF.R.U32.HI R5, RZ, R5, R8 ;  /* 0x00000005ff057219 */ /* 0x000fce0000011608 */
[----:B------:R-:W-:-:S05]  /*05b0*/  @!P0 IADD3 R5, PT, PT, R5, 0x1, RZ ;  /* 0x0000000105058810 */ /* 0x000fca0007ffe0ff */
[----:B------:R-:W-:-:S05]  /*05c0*/  @!P1 IMAD.SHL.U32 R5, R5, 0x2, RZ ;  /* 0x0000000205059824 */ /* 0x000fca00078e00ff */
[----:B------:R-:W-:Y:S01]  /*05d0*/  LOP3.LUT R5, R5, 0x80000000, R0, 0xf8, !PT ;  /* 0x8000000005057812 */ /* 0x000fe200078ef800 */
[----:B------:R-:W-:Y:S06]  /*05e0*/  BRA `(.L_x_28) ;  /* 0x0000000000047947 */ /* 0x000fec0003800000 */
.L_x_29:
[----:B------:R0:W1:Y:S02]  /*05f0*/  MUFU.RCP R5, R0 ;  /* 0x0000000000057308 */ /* 0x0000640000001000 */
.L_x_28:
[----:B------:R-:W-:Y:S05]  /*0600*/  BSYNC.RECONVERGENT B1 ;  /* 0x0000000000017941 */ /* 0x000fea0003800200 */
.L_x_26:
[----:B-1----:R-:W-:Y:S01]  /*0610*/  MOV R2, R5 ;  /* 0x0000000500027202 */ /* 0x002fe20000000f00 */
[----:B------:R-:W-:-:S04]  /*0620*/  IMAD.MOV.U32 R5, RZ, RZ, 0x0 ;  /* 0x00000000ff057424 */ /* 0x000fc800078e00ff */
[----:B0-----:R-:W-:Y:S05]  /*0630*/  RET.REL.NODEC R4 `(_Z23sigmoidDerivativeKernelPKfPfii) ;  /* 0xfffffff804707950 */ /* 0x001fea0003c3ffff */
.L_x_30:
        /* <DEDUP_REMOVED lines=12> */
.L_x_47:


//--------------------- .text._Z13sigmoidKernelPKfPfii --------------------------
	.section	.text._Z13sigmoidKernelPKfPfii,"ax",@progbits
	.align	128
        .global         _Z13sigmoidKernelPKfPfii
        .type           _Z13sigmoidKernelPKfPfii,@function
        .size           _Z13sigmoidKernelPKfPfii,(.L_x_48 - _Z13sigmoidKernelPKfPfii)
        .other          _Z13sigmoidKernelPKfPfii,@"STO_CUDA_ENTRY STV_DEFAULT"
_Z13sigmoidKernelPKfPfii:
.text._Z13sigmoidKernelPKfPfii:
        /* <DEDUP_REMOVED lines=18> */
[----:B------:R-:W-:Y:S01]  /*0120*/  IMAD.MOV.U32 R7, RZ, RZ, 0x3bbb989d ;  /* 0x3bbb989dff077424 */ /* 0x000fe200078e00ff */
[----:B------:R-:W-:Y:S01]  /*0130*/  BSSY.RECONVERGENT B0, `(.L_x_31) ;  /* 0x0000015000007945 */ /* 0x000fe20003800200 */
[----:B------:R-:W-:Y:S02]  /*0140*/  IMAD.MOV.U32 R9, RZ, RZ, 0x437c0000 ;  /* 0x437c0000ff097424 */ /* 0x000fe400078e00ff */
[----:B--2---:R-:W-:-:S04]  /*0150*/  FFMA.SAT R0, R4, -R7, 0.5 ;  /* 0x3f00000004007423 */ /* 0x004fc80000002807 */
[----:B------:R-:W-:-:S04]  /*0160*/  FFMA.RM R0, R0, R9, 12582913 ;  /* 0x4b40000100007423 */ /* 0x000fc80000004009 */
[C---:B------:R-:W-:Y:S01]  /*0170*/  FADD R7, R0.reuse, -12583039 ;  /* 0xcb40007f00077421 */ /* 0x040fe20000000000 */
[----:B------:R-:W-:-:S03]  /*0180*/  SHF.L.U32 R0, R0, 0x17, RZ ;  /* 0x0000001700007819 */ /* 0x000fc600000006ff */
[----:B------:R-:W-:-:S04]  /*0190*/  FFMA R7, R4, -1.4426950216293334961, -R7 ;  /* 0xbfb8aa3b04077823 */ /* 0x000fc80000000807 */
[----:B------:R-:W-:-:S06]  /*01a0*/  FFMA R7, R4, -1.925963033500011079e-08, R7 ;  /* 0xb2a5706004077823 */ /* 0x000fcc0000000007 */
[----:B------:R-:W0:Y:S02]  /*01b0*/  MUFU.EX2 R7, R7 ;  /* 0x0000000700077308 */ /* 0x000e240000000800 */
[----:B0-----:R-:W-:-:S04]  /*01c0*/  FFMA R0, R0, R7, 1 ;  /* 0x3f80000000007423 */ /* 0x001fc80000000007 */
[----:B------:R-:W-:-:S05]  /*01d0*/  VIADD R2, R0, 0x1800000 ;  /* 0x0180000000027836 */ /* 0x000fca0000000000 */
[----:B------:R-:W-:-:S04]  /*01e0*/  LOP3.LUT R2, R2, 0x7f800000, RZ, 0xc0, !PT ;  /* 0x7f80000002027812 */ /* 0x000fc800078ec0ff */
[----:B------:R-:W-:-:S13]  /*01f0*/  ISETP.GT.U32.AND P0, PT, R2, 0x1ffffff, PT ;  /* 0x01ffffff0200780c */ /* 0x000fda0003f04070 */
[----:B------:R-:W-:Y:S05]  /*0200*/  @P0 BRA `(.L_x_32) ;  /* 0x00000000000c0947 */ /* 0x000fea0003800000 */
[----:B------:R-:W-:-:S07]  /*0210*/  MOV R4, 0x230 ;  /* 0x0000023000047802 */ /* 0x000fce0000000f00 */
[----:B------:R-:W-:Y:S05]  /*0220*/  CALL.REL.NOINC `($__internal_2_$__cuda_sm20_rcp_rn_f32_slowpath) ;  /* 0x0000000000287944 */ /* 0x000fea0003c00000 */
[----:B------:R-:W-:Y:S05]  /*0230*/  BRA `(.L_x_33) ;  /* 0x0000000000107947 */ /* 0x000fea0003800000 */
.L_x_32:
[----:B------:R-:W0:Y:S02]  /*0240*/  MUFU.RCP R7, R0 ;  /* 0x0000000000077308 */ /* 0x000e240000001000 */
[----:B0-----:R-:W-:-:S04]  /*0250*/  FFMA R2, R0, R7, -1 ;  /* 0xbf80000000027423 */ /* 0x001fc80000000007 */
[----:B------:R-:W-:-:S04]  /*0260*/  FADD.FTZ R2, -R2, -RZ ;  /* 0x800000ff02027221 */ /* 0x000fc80000010100 */
[----:B------:R-:W-:-:S07]  /*0270*/  FFMA R7, R7, R2, R7 ;  /* 0x0000000207077223 */ /* 0x000fce0000000007 */
.L_x_33:
[----:B------:R-:W-:Y:S05]  /*0280*/  BSYNC.RECONVERGENT B0 ;  /* 0x0000000000007941 */ /* 0x000fea0003800200 */
.L_x_31:
[----:B------:R-:W0:Y:S02]  /*0290*/  LDC.64 R4, c[0x0][0x388] ;  /* 0x0000e200ff047b82 */ /* 0x000e240000000a00 */
[----:B0-----:R-:W-:-:S05]  /*02a0*/  IMAD.WIDE R2, R3, 0x4, R4 ;  /* 0x0000000403027825 */ /* 0x001fca00078e0204 */
[----:B------:R-:W-:Y:S01]  /*02b0*/  STG.E desc[UR4][R2.64], R7 ;  /* 0x0000000702007986 */ /* 0x000fe2000c101904 */
[----:B------:R-:W-:Y:S05]  /*02c0*/  EXIT ;  /* 0x000000000000794d */ /* 0x000fea0003800000 */
        .weak           $__internal_2_$__cuda_sm20_rcp_rn_f32_slowpath
        .type           $__internal_2_$__cuda_sm20_rcp_rn_f32_slowpath,@function
        .size           $__internal_2_$__cuda_sm20_rcp_rn_f32_slowpath,(.L_x_48 - $__internal_2_$__cuda_sm20_rcp_rn_f32_slowpath)
$__internal_2_$__cuda_sm20_rcp_rn_f32_slowpath:
[----:B------:R-:W-:Y:S01]  /*02d0*/  SHF.L.U32 R2, R0, 0x1, RZ ;  /* 0x0000000100027819 */ /* 0x000fe200000006ff */
[----:B------:R-:W-:Y:S03]  /*02e0*/  BSSY.RECONVERGENT B1, `(.L_x_34) ;  /* 0x0000030000017945 */ /* 0x000fe60003800200 */
[----:B------:R-:W-:-:S04]  /*02f0*/  SHF.R.U32.HI R2, RZ, 0x18, R2 ;  /* 0x00000018ff027819 */ /* 0x000fc80000011602 */
[----:B------:R-:W-:-:S13]  /*0300*/  ISETP.NE.U32.AND P0, PT, R2, RZ, PT ;  /* 0x000000ff0200720c */ /* 0x000fda0003f05070 */
[----:B------:R-:W-:Y:S05]  /*0310*/  @P0 BRA `(.L_x_35) ;  /* 0x0000000000280947 */ /* 0x000fea0003800000 */
[----:B------:R-:W-:-:S05]  /*0320*/  IMAD.SHL.U32 R2, R0, 0x2, RZ ;  /* 0x0000000200027824 */ /* 0x000fca00078e00ff */
        /* <DEDUP_REMOVED lines=9> */
.L_x_35:
[----:B------:R-:W-:-:S04]  /*03c0*/  IADD3 R5, PT, PT, R2, -0xfd, RZ ;  /* 0xffffff0302057810 */ /* 0x000fc80007ffe0ff */
[----:B------:R-:W-:-:S13]  /*03d0*/  ISETP.GT.U32.AND P0, PT, R5, 0x1, PT ;  /* 0x000000010500780c */ /* 0x000fda0003f04070 */
[----:B------:R-:W-:Y:S05]  /*03e0*/  @P0 BRA `(.L_x_37) ;  /* 0x0000000000780947 */ /* 0x000fea0003800000 */
[----:B------:R-:W-:Y:S01]  /*03f0*/  LOP3.LUT R6, R0, 0x7fffff, RZ, 0xc0, !PT ;  /* 0x007fffff00067812 */ /* 0x000fe200078ec0ff */
[----:B------:R-:W-:-:S03]  /*0400*/  IMAD.MOV.U32 R10, RZ, RZ, 0x3 ;  /* 0x00000003ff0a7424 */ /* 0x000fc600078e00ff */
        /* <DEDUP_REMOVED lines=11> */
[----:B------:R-:W-:Y:S02]  /*04c0*/  LOP3.LUT R6, R11, R8, RZ, 0xc0, !PT ;  /* 0x000000080b067212 */ /* 0x000fe400078ec0ff */
[----:B------:R-:W-:-:S02]  /*04d0*/  IADD3 R7, PT, PT, -R7, RZ, RZ ;  /* 0x000000ff07077210 */ /* 0x000fc40007ffe1ff */
[-C--:B------:R-:W-:Y:S02]  /*04e0*/  SHF.R.U32.HI R6, RZ, R5.reuse, R6 ;  /* 0x00000005ff067219 */ /* 0x080fe40000011606 */
[----:B------:R-:W-:Y:S02]  /*04f0*/  LOP3.LUT P1, RZ, R7, R5, R8, 0xf8, !PT ;  /* 0x0000000507ff7212 */ /* 0x000fe4000782f808 */
[C---:B------:R-:W-:Y:S02]  /*0500*/  LOP3.LUT P0, RZ, R6.reuse, 0x1, RZ, 0xc0, !PT ;  /* 0x0000000106ff7812 */ /* 0x040fe4000780c0ff */
[----:B------:R-:W-:-:S04]  /*0510*/  LOP3.LUT P2, RZ, R6, 0x2, RZ, 0xc0, !PT ;  /* 0x0000000206ff7812 */ /* 0x000fc8000784c0ff */
[----:B------:R-:W-:Y:S02]  /*0520*/  PLOP3.LUT P0, PT, P0, P1, P2, 0xe0, 0x0 ;  /* 0x000000000000781c */ /* 0x000fe40000703c20 */
[----:B------:R-:W-:Y:S02]  /*0530*/  LOP3.LUT P1, RZ, R0, 0x7fffff, RZ, 0xc0, !PT ;  /* 0x007fffff00ff7812 */ /* 0x000fe4000782c0ff */
[----:B------:R-:W-:-:S05]  /*0540*/  SEL R5, RZ, 0x1, !P0 ;  /* 0x00000001ff057807 */ /* 0x000fca0004000000 */
[----:B------:R-:W-:-:S05]  /*0550*/  IMAD.MOV R5, RZ, RZ, -R5 ;  /* 0x000000ffff057224 */ /* 0x000fca00078e0a05 */
[----:B------:R-:W-:Y:S02]  /*0560*/  ISETP.GE.AND P0, PT, R5, RZ, PT ;  /* 0x000000ff0500720c */ /* 0x000fe40003f06270 */
[----:B------:R-:W-:-:S04]  /*0570*/  IADD3 R5, PT, PT, R2, -0xfc, RZ ;  /* 0xffffff0402057810 */ /* 0x000fc80007ffe0ff */
[----:B------:R-:W-:-:S07]  /*0580*/  SHF.R.U32.HI R5, RZ, R5, R8 ;  /* 0x00000005ff057219 */ /* 0x000fce0000011608 */
[----:B------:R-:W-:-:S05]  /*0590*/  @!P0 VIADD R5, R5, 0x1 ;  /* 0x0000000105058836 */ /* 0x000fca0000000000 */
[----:B------:R-:W-:-:S04]  /*05a0*/  @!P1 SHF.L.U32 R5, R5, 0x1, RZ ;  /* 0x0000000105059819 */ /* 0x000fc800000006ff */
[----:B------:R-:W-:Y:S01]  /*05b0*/  LOP3.LUT R5, R5, 0x80000000, R0, 0xf8, !PT ;  /* 0x8000000005057812 */ /* 0x000fe200078ef800 */
[----:B------:R-:W-:Y:S06]  /*05c0*/  BRA `(.L_x_36) ;  /* 0x0000000000047947 */ /* 0x000fec0003800000 */
.L_x_37:
[----:B------:R0:W1:Y:S02]  /*05d0*/  MUFU.RCP R5, R0 ;  /* 0x0000000000057308 */ /* 0x0000640000001000 */
.L_x_36:
[----:B------:R-:W-:Y:S05]  /*05e0*/  BSYNC.RECONVERGENT B1 ;  /* 0x0000000000017941 */ /* 0x000fea0003800200 */
.L_x_34:
[----:B-1----:R-:W-:Y:S02]  /*05f0*/  IMAD.MOV.U32 R7, RZ, RZ, R5 ;  /* 0x000000ffff077224 */ /* 0x002fe400078e0005 */
[----:B------:R-:W-:-:S04]  /*0600*/  HFMA2 R5, -RZ, RZ, 0, 0 ;  /* 0x00000000ff057431 */ /* 0x000fc800000001ff */
[----:B0-----:R-:W-:Y:S05]  /*0610*/  RET.REL.NODEC R4 `(_Z13sigmoidKernelPKfPfii) ;  /* 0xfffffff804787950 */ /* 0x001fea0003c3ffff */
.L_x_38:
        /* <DEDUP_REMOVED lines=14> */
.L_x_48:


//--------------------- .text._Z17addMatrixToMatrixPKfS0_fPfii --------------------------
	.section	.text._Z17addMatrixToMatrixPKfS0_fPfii,"ax",@progbits
	.align	128
        .global         _Z17addMatrixToMatrixPKfS0_fPfii
        .type           _Z17addMatrixToMatrixPKfS0_fPfii,@function
        .size           _Z17addMatrixToMatrixPKfS0_fPfii,(.L_x_55 - _Z17addMatrixToMatrixPKfS0_fPfii)
        .other          _Z17addMatrixToMatrixPKfS0_fPfii,@"STO_CUDA_ENTRY STV_DEFAULT"
_Z17addMatrixToMatrixPKfS0_fPfii:
.text._Z17addMatrixToMatrixPKfS0_fPfii:
        /* <DEDUP_REMOVED lines=15> */
[----:B------:R-:W-:Y:S01]  /*00f0*/  IMAD R9, R7, UR7, R0 ;  /* 0x0000000707097c24 */ /* 0x000fe2000f8e0200 */
[----:B------:R-:W2:Y:S05]  /*0100*/  LDCU UR6, c[0x0][0x390] ;  /* 0x00007200ff0677ac */ /* 0x000eaa0008000800 */
[----:B------:R-:W3:Y:S08]  /*0110*/  LDC.64 R4, c[0x0][0x388] ;  /* 0x0000e200ff047b82 */ /* 0x000ef00000000a00 */
[----:B------:R-:W4:Y:S01]  /*0120*/  LDC.64 R6, c[0x0][0x398] ;  /* 0x0000e600ff067b82 */ /* 0x000f220000000a00 */
[----:B0-----:R-:W-:-:S06]  /*0130*/  IMAD.WIDE R2, R9, 0x4, R2 ;  /* 0x0000000409027825 */ /* 0x001fcc00078e0202 */
[----:B-1----:R-:W2:Y:S01]  /*0140*/  LDG.E R2, desc[UR4][R2.64] ;  /* 0x0000000402027981 */ /* 0x002ea2000c1e1900 */
[----:B---3--:R-:W-:-:S06]  /*0150*/  IMAD.WIDE R4, R9, 0x4, R4 ;  /* 0x0000000409047825 */ /* 0x008fcc00078e0204 */
[----:B------:R-:W2:Y:S01]  /*0160*/  LDG.E R5, desc[UR4][R4.64] ;  /* 0x0000000404057981 */ /* 0x000ea2000c1e1900 */
[----:B----4-:R-:W-:-:S04]  /*0170*/  IMAD.WIDE R6, R9, 0x4, R6 ;  /* 0x0000000409067825 */ /* 0x010fc800078e0206 */
[----:B--2---:R-:W-:-:S05]  /*0180*/  FFMA R9, R5, UR6, R2 ;  /* 0x0000000605097c23 */ /* 0x004fca0008000002 */
[----:B------:R-:W-:Y:S01]  /*0190*/  STG.E desc[UR4][R6.64], R9 ;  /* 0x0000000906007986 */ /* 0x000fe2000c101904 */
[----:B------:R-:W-:Y:S05]  /*01a0*/  EXIT ;  /* 0x000000000000794d */ /* 0x000fea0003800000 */
.L_x_39:
        /* <DEDUP_REMOVED lines=13> */
.L_x_55:


//--------------------- .text._Z21addBiasToMatrixKernelPKfS0_Pfii --------------------------
	.section	.text._Z21addBiasToMatrixKernelPKfS0_Pfii,"ax",@progbits
	.align	128
        .global         _Z21addBiasToMatrixKernelPKfS0_Pfii
        .type           _Z21addBiasToMatrixKernelPKfS0_Pfii,@function
        .size           _Z21addBiasToMatrixKernelPKfS0_Pfii,(.L_x_56 - _Z21addBiasToMatrixKernelPKfS0_Pfii)
        .other          _Z21addBiasToMatrixKernelPKfS0_Pfii,@"STO_CUDA_ENTRY STV_DEFAULT"
_Z21addBiasToMatrixKernelPKfS0_Pfii:
.text._Z21addBiasToMatrixKernelPKfS0_Pfii:
        /* <DEDUP_REMOVED lines=16> */
[----:B------:R-:W2:Y:S01]  /*0100*/  LDC.64 R2, c[0x0][0x380] ;  /* 0x0000e000ff027b82 */ /* 0x000ea20000000a00 */
[----:B0-----:R-:W-:-:S07]  /*0110*/  IMAD.WIDE.U32 R4, R7, 0x4, R4 ;  /* 0x0000000407047825 */ /* 0x001fce00078e0004 */
[----:B------:R-:W0:Y:S01]  /*0120*/  LDC.64 R6, c[0x0][0x390] ;  /* 0x0000e400ff067b82 */ /* 0x000e220000000a00 */
[----:B-1----:R-:W3:Y:S01]  /*0130*/  LDG.E R5, desc[UR4][R4.64] ;  /* 0x0000000404057981 */ /* 0x002ee2000c1e1900 */
[----:B--2---:R-:W-:-:S06]  /*0140*/  IMAD.WIDE R2, R9, 0x4, R2 ;  /* 0x0000000409027825 */ /* 0x004fcc00078e0202 */
[----:B------:R-:W3:Y:S01]  /*0150*/  LDG.E R2, desc[UR4][R2.64] ;  /* 0x0000000402027981 */ /* 0x000ee2000c1e1900 */
[----:B0-----:R-:W-:-:S04]  /*0160*/  IMAD.WIDE R6, R9, 0x4, R6 ;  /* 0x0000000409067825 */ /* 0x001fc800078e0206 */
[----:B---3--:R-:W-:-:S05]  /*0170*/  FADD R9, R2, R5 ;  /* 0x0000000502097221 */ /* 0x008fca0000000000 */
[----:B------:R-:W-:Y:S01]  /*0180*/  STG.E desc[UR4][R6.64], R9 ;  /* 0x0000000906007986 */ /* 0x000fe2000c101904 */
[----:B------:R-:W-:Y:S05]  /*0190*/  EXIT ;  /* 0x000000000000794d */ /* 0x000fea0003800000 */
.L_x_40:
        /* <DEDUP_REMOVED lines=14> */
.L_x_56:


//--------------------- .text._Z15matrixMulKernelPKfS0_Pfiii --------------------------
	.section	.text._Z15matrixMulKernelPKfS0_Pfiii,"ax",@progbits
	.align	128
        .global         _Z15matrixMulKernelPKfS0_Pfiii
        .type           _Z15matrixMulKernelPKfS0_Pfiii,@function
        .size           _Z15matrixMulKernelPKfS0_Pfiii,(.L_x_57 - _Z15matrixMulKernelPKfS0_Pfiii)
        .other          _Z15matrixMulKernelPKfS0_Pfiii,@"STO_CUDA_ENTRY STV_DEFAULT"
_Z15matrixMulKernelPKfS0_Pfiii:
.text._Z15matrixMulKernelPKfS0_Pfiii:
[----:B------:R-:W-:Y:S01]  /*0000*/  LDC R1, c[0x0][0x37c] ;  /* 0x0000df00ff017b82 */ /* 0x000fe20000000800 */
[----:B------:R-:W0:Y:S07]  /*0010*/  S2R R5, SR_TID.Y ;  /* 0x0000000000057919 */ /* 0x000e2e0000002200 */
[----:B------:R-:W1:Y:S01]  /*0020*/  LDC R16, c[0x0][0x360] ;  /* 0x0000d800ff107b82 */ /* 0x000e620000000800 */
[----:B------:R-:W2:Y:S01]  /*0030*/  LDCU UR6, c[0x0][0x398] ;  /* 0x00007300ff0677ac */ /* 0x000ea20008000800 */
[----:B------:R-:W1:Y:S06]  /*0040*/  S2R R3, SR_TID.X ;  /* 0x0000000000037919 */ /* 0x000e6c0000002100 */
[----:B------:R-:W0:Y:S08]  /*0050*/  S2UR UR5, SR_CTAID.Y ;  /* 0x00000000000579c3 */ /* 0x000e300000002600 */
[----:B------:R-:W0:Y:S08]  /*0060*/  LDC R0, c[0x0][0x364] ;  /* 0x0000d900ff007b82 */ /* 0x000e300000000800 */
[----:B------:R-:W1:Y:S08]  /*0070*/  S2UR UR4, SR_CTAID.X ;  /* 0x00000000000479c3 */ /* 0x000e700000002500 */
[----:B------:R-:W3:Y:S01]  /*0080*/  LDC R17, c[0x0][0x3a0] ;  /* 0x0000e800ff117b82 */ /* 0x000ee20000000800 */
[----:B0-----:R-:W-:-:S05]  /*0090*/  IMAD R0, R0, UR5, R5 ;  /* 0x0000000500007c24 */ /* 0x001fca000f8e0205 */
[----:B--2---:R-:W-:Y:S01]  /*00a0*/  ISETP.GE.AND P0, PT, R0, UR6, PT ;  /* 0x0000000600007c0c */ /* 0x004fe2000bf06270 */
[----:B-1----:R-:W-:-:S05]  /*00b0*/  IMAD R16, R16, UR4, R3 ;  /* 0x0000000410107c24 */ /* 0x002fca000f8e0203 */
[----:B---3--:R-:W-:-:S13]  /*00c0*/  ISETP.GE.OR P0, PT, R16, R17, P0 ;  /* 0x000000111000720c */ /* 0x008fda0000706670 */
[----:B------:R-:W-:Y:S05]  /*00d0*/  @P0 EXIT ;  /* 0x000000000000094d */ /* 0x000fea0003800000 */
[----:B------:R-:W0:Y:S01]  /*00e0*/  LDC R19, c[0x0][0x39c] ;  /* 0x0000e700ff137b82 */ /* 0x000e220000000800 */
[----:B------:R-:W1:Y:S01]  /*00f0*/  LDCU.64 UR4, c[0x0][0x358] ;  /* 0x00006b00ff0477ac */ /* 0x000e620008000a00 */
[----:B------:R-:W-:Y:S01]  /*0100*/  HFMA2 R24, -RZ, RZ, 0, 0 ;  /* 0x00000000ff187431 */ /* 0x000fe200000001ff */
[----:B0-----:R-:W-:-:S13]  /*0110*/  ISETP.GE.AND P0, PT, R19, 0x1, PT ;  /* 0x000000011300780c */ /* 0x001fda0003f06270 */
[----:B-1----:R-:W-:Y:S05]  /*0120*/  @!P0 BRA `(.L_x_41) ;  /* 0x0000000400e08947 */ /* 0x002fea0003800000 */
[C---:B------:R-:W-:Y:S01]  /*0130*/  ISETP.GE.U32.AND P1, PT, R19.reuse, 0x8, PT ;  /* 0x000000081300780c */ /* 0x040fe20003f26070 */
[----:B------:R-:W-:Y:S01]  /*0140*/  IMAD R20, R0, R19, RZ ;  /* 0x0000001300147224 */ /* 0x000fe200078e02ff */
[----:B------:R-:W-:Y:S02]  /*0150*/  LOP3.LUT R27, R19, 0x7, RZ, 0xc0, !PT ;  /* 0x00000007131b7812 */ /* 0x000fe400078ec0ff */
[----:B------:R-:W-:Y:S02]  /*0160*/  MOV R24, RZ ;  /* 0x000000ff00187202 */ /* 0x000fe40000000f00 */
[----:B------:R-:W-:Y:S02]  /*0170*/  ISETP.NE.AND P0, PT, R27, RZ, PT ;  /* 0x000000ff1b00720c */ /* 0x000fe40003f05270 */
[----:B------:R-:W-:-:S05]  /*0180*/  MOV R21, RZ ;  /* 0x000000ff00157202 */ /* 0x000fca0000000f00 */
[----:B------:R-:W-:Y:S06]  /*0190*/  @!P1 BRA `(.L_x_42) ;  /* 0x0000000000c49947 */ /* 0x000fec0003800000 */
[----:B------:R-:W0:Y:S01]  /*01a0*/  LDC.64 R2, c[0x0][0x380] ;  /* 0x0000e000ff027b82 */ /* 0x000e220000000a00 */
[----:B------:R-:W-:Y:S02]  /*01b0*/  LOP3.LUT R21, R19, 0x7ffffff8, RZ, 0xc0, !PT ;  /* 0x7ffffff813157812 */ /* 0x000fe400078ec0ff */
[----:B------:R-:W-:Y:S02]  /*01c0*/  MOV R24, RZ ;  /* 0x000000ff00187202 */ /* 0x000fe40000000f00 */
[----:B------:R-:W-:Y:S02]  /*01d0*/  MOV R18, R16 ;  /* 0x0000001000127202 */ /* 0x000fe40000000f00 */
[----:B------:R-:W-:Y:S01]  /*01e0*/  IADD3 R22, PT, PT, -R21, RZ, RZ ;  /* 0x000000ff15167210 */ /* 0x000fe20007ffe1ff */
[----:B0-----:R-:W-:-:S03]  /*01f0*/  IMAD.WIDE.U32 R2, R20, 0x4, R2 ;  /* 0x0000000414027825 */ /* 0x001fc600078e0002 */
[----:B------:R-:W-:-:S04]  /*0200*/  IADD3 R4, P1, PT, R2, 0x10, RZ ;  /* 0x0000001002047810 */ /* 0x000fc80007f3e0ff */
[----:B------:R-:W-:-:S09]  /*0210*/  IADD3.X R5, PT, PT, RZ, R3, RZ, P1, !PT ;  /* 0x00000003ff057210 */ /* 0x000fd20000ffe4ff */
.L_x_43:
[----:B------:R-:W0:Y:S01]  /*0220*/  LDC.64 R14, c[0x0][0x388] ;  /* 0x0000e200ff0e7b82 */ /* 0x000e220000000a00 */
[----:B------:R-:W-:Y:S02]  /*0230*/  MOV R2, R4 ;  /* 0x0000000400027202 */ /* 0x000fe40000000f00 */
[----:B------:R-:W-:-:S05]  /*0240*/  MOV R3, R5 ;  /* 0x0000000500037202 */ /* 0x000fca0000000f00 */
[----:B------:R-:W2:Y:S04]  /*0250*/  LDG.E R25, desc[UR4][R2.64+-0x10] ;  /* 0xfffff00402197981 */ /* 0x000ea8000c1e1900 */
[----:B------:R-:W3:Y:S04]  /*0260*/  LDG.E R23, desc[UR4][R2.64+-0xc] ;  /* 0xfffff40402177981 */ /* 0x000ee8000c1e1900 */
[----:B------:R-:W4:Y:S04]  /*0270*/  LDG.E R29, desc[UR4][R2.64+-0x8] ;  /* 0xfffff804021d7981 */ /* 0x000f28000c1e1900 */
[----:B------:R-:W5:Y:S01]  /*0280*/  LDG.E R28, desc[UR4][R2.64+-0x4] ;  /* 0xfffffc04021c7981 */ /* 0x000f62000c1e1900 */
[----:B0-----:R-:W-:-:S05]  /*0290*/  IMAD.WIDE R14, R18, 0x4, R14 ;  /* 0x00000004120e7825 */ /* 0x001fca00078e020e */
[----:B------:R0:W2:Y:S01]  /*02a0*/  LDG.E R26, desc[UR4][R14.64] ;  /* 0x000000040e1a7981 */ /* 0x0000a2000c1e1900 */
[----:B------:R-:W-:-:S04]  /*02b0*/  IMAD.WIDE R12, R17, 0x4, R14 ;  /* 0x00000004110c7825 */ /* 0x000fc800078e020e */
[C---:B------:R-:W-:Y:S02]  /*02c0*/  IMAD.WIDE R4, R17.reuse, 0x4, R12 ;  /* 0x0000000411047825 */ /* 0x040fe400078e020c */
[----:B------:R-:W3:Y:S02]  /*02d0*/  LDG.E R12, desc[UR4][R12.64] ;  /* 0x000000040c0c7981 */ /* 0x000ee4000c1e1900 */
[C---:B------:R-:W-:Y:S02]  /*02e0*/  IMAD.WIDE R8, R17.reuse, 0x4, R4 ;  /* 0x0000000411087825 */ /* 0x040fe400078e0204 */
[----:B------:R-:W4:Y:S02]  /*02f0*/  LDG.E R4, desc[UR4][R4.64] ;  /* 0x0000000404047981 */ /* 0x000f24000c1e1900 */
[C---:B------:R-:W-:Y:S02]  /*0300*/  IMAD.WIDE R6, R17.reuse, 0x4, R8 ;  /* 0x0000000411067825 */ /* 0x040fe400078e0208 */
[----:B------:R-:W5:Y:S02]  /*0310*/  LDG.E R8, desc[UR4][R8.64] ;  /* 0x0000000408087981 */ /* 0x000f64000c1e1900 */
[----:B------:R-:W-:-:S02]  /*0320*/  IMAD.WIDE R10, R17, 0x4, R6 ;  /* 0x00000004110a7825 */ /* 0x000fc400078e0206 */
[----:B------:R-:W5:Y:S04]  /*0330*/  LDG.E R5, desc[UR4][R2.64] ;  /* 0x0000000402057981 */ /* 0x000f68000c1e1900 */
[----:B------:R-:W5:Y:S01]  /*0340*/  LDG.E R6, desc[UR4][R6.64] ;  /* 0x0000000406067981 */ /* 0x000f62000c1e1900 */
[----:B0-----:R-:W-:-:S03]  /*0350*/  IMAD.WIDE R14, R17, 0x4, R10 ;  /* 0x00000004110e7825 */ /* 0x001fc600078e020a */
[----:B------:R-:W5:Y:S04]  /*0360*/  LDG.E R10, desc[UR4][R10.64] ;  /* 0x000000040a0a7981 */ /* 0x000f68000c1e1900 */
[----:B------:R-:W5:Y:S04]  /*0370*/  LDG.E R13, desc[UR4][R14.64] ;  /* 0x000000040e0d7981 */ /* 0x000f68000c1e1900 */
[----:B------:R-:W5:Y:S04]  /*0380*/  LDG.E R7, desc[UR4][R2.64+0x4] ;  /* 0x0000040402077981 */ /* 0x000f68000c1e1900 */
[----:B------:R-:W5:Y:S01]  /*0390*/  LDG.E R9, desc[UR4][R2.64+0xc] ;  /* 0x00000c0402097981 */ /* 0x000f62000c1e1900 */
[----:B--2---:R-:W-:Y:S01]  /*03a0*/  FFMA R26, R25, R26, R24 ;  /* 0x0000001a191a7223 */ /* 0x004fe20000000018 */
[----:B------:R-:W-:-:S02]  /*03b0*/  IMAD.WIDE R24, R17, 0x4, R14 ;  /* 0x0000000411187825 */ /* 0x000fc400078e020e */
[----:B------:R-:W2:Y:S04]  /*03c0*/  LDG.E R14, desc[UR4][R2.64+0x8] ;  /* 0x00000804020e7981 */ /* 0x000ea8000c1e1900 */
[----:B------:R-:W2:Y:S01]  /*03d0*/  LDG.E R24, desc[UR4][R24.64] ;  /* 0x0000000418187981 */ /* 0x000ea2000c1e1900 */
[----:B---3--:R-:W-:Y:S01]  /*03e0*/  FFMA R12, R23, R12, R26 ;  /* 0x0000000c170c7223 */ /* 0x008fe2000000001a */
[----:B------:R-:W-:-:S03]  /*03f0*/  IADD3 R22, PT, PT, R22, 0x8, RZ ;  /* 0x0000000816167810 */ /* 0x000fc60007ffe0ff */
[----:B----4-:R-:W-:Y:S01]  /*0400*/  FFMA R29, R29, R4, R12 ;  /* 0x000000041d1d7223 */ /* 0x010fe2000000000c */
[----:B------:R-:W-:-:S03]  /*0410*/  ISETP.NE.AND P1, PT, R22, RZ, PT ;  /* 0x000000ff1600720c */ /* 0x000fc60003f25270 */
[----:B-----5:R-:W-:Y:S01]  /*0420*/  FFMA R8, R28, R8, R29 ;  /* 0x000000081c087223 */ /* 0x020fe2000000001d */
[----:B------:R-:W-:-:S03]  /*0430*/  IADD3 R4, P2, PT, R2, 0x20, RZ ;  /* 0x0000002002047810 */ /* 0x000fc60007f5e0ff */
[----:B------:R-:W-:Y:S01]  /*0440*/  FFMA R6, R5, R6, R8 ;  /* 0x0000000605067223 */ /* 0x000fe20000000008 */
[----:B------:R-:W-:Y:S02]  /*0450*/  IADD3.X R5, PT, PT, RZ, R3, RZ, P2, !PT ;  /* 0x00000003ff057210 */ /* 0x000fe400017fe4ff */
[----:B------:R-:W-:Y:S01]  /*0460*/  LEA R18, R17, R18, 0x3 ;  /* 0x0000001211127211 */ /* 0x000fe200078e18ff */
[----:B------:R-:W-:-:S04]  /*0470*/  FFMA R7, R7, R10, R6 ;  /* 0x0000000a07077223 */ /* 0x000fc80000000006 */
[----:B--2---:R-:W-:-:S04]  /*0480*/  FFMA R14, R14, R13, R7 ;  /* 0x0000000d0e0e7223 */ /* 0x004fc80000000007 */
[----:B------:R-:W-:Y:S01]  /*0490*/  FFMA R24, R9, R24, R14 ;  /* 0x0000001809187223 */ /* 0x000fe2000000000e */
[----:B------:R-:W-:Y:S06]  /*04a0*/  @P1 BRA `(.L_x_43) ;  /* 0xfffffffc005c1947 */ /* 0x000fec000383ffff */
.L_x_42:
[----:B------:R-:W-:Y:S05]  /*04b0*/  @!P0 BRA `(.L_x_41) ;  /* 0x0000000000fc8947 */ /* 0x000fea0003800000 */
[----:B------:R-:W-:Y:S02]  /*04c0*/  ISETP.GE.U32.AND P1, PT, R27, 0x4, PT ;  /* 0x000000041b00780c */ /* 0x000fe40003f26070 */
[----:B------:R-:W-:-:S04]  /*04d0*/  LOP3.LUT R14, R19, 0x3, RZ, 0xc0, !PT ;  /* 0x00000003130e7812 */ /* 0x000fc800078ec0ff */
[----:B------:R-:W-:-:S07]  /*04e0*/  ISETP.NE.AND P0, PT, R14, RZ, PT ;  /* 0x000000ff0e00720c */ /* 0x000fce0003f05270 */
[----:B------:R-:W-:Y:S06]  /*04f0*/  @!P1 BRA `(.L_x_44) ;  /* 0x00000000006c9947 */ /* 0x000fec0003800000 */
[----:B------:R-:W0:Y:S01]  /*0500*/  LDC.64 R4, c[0x0][0x388] ;  /* 0x0000e200ff047b82 */ /* 0x000e220000000a00 */
[----:B------:R-:W1:Y:S01]  /*0510*/  LDCU.64 UR6, c[0x0][0x380] ;  /* 0x00007000ff0677ac */ /* 0x000e620008000a00 */
[----:B------:R-:W-:Y:S01]  /*0520*/  IMAD R7, R21, R17, R16 ;  /* 0x0000001115077224 */ /* 0x000fe200078e0210 */
[CC--:B------:R-:W-:Y:S02]  /*0530*/  IADD3 R3, PT, PT, R20.reuse, R21.reuse, RZ ;  /* 0x0000001514037210 */ /* 0x0c0fe40007ffe0ff */
[----:B------:R-:W-:-:S03]  /*0540*/  IADD3 R8, P1, PT, R20, R21, RZ ;  /* 0x0000001514087210 */ /* 0x000fc60007f3e0ff */
[----:B------:R-:W2:Y:S01]  /*0550*/  LDC.64 R12, c[0x0][0x380] ;  /* 0x0000e000ff0c7b82 */ /* 0x000ea20000000a00 */
[----:B0-----:R-:W-:-:S04]  /*0560*/  IMAD.WIDE R4, R7, 0x4, R4 ;  /* 0x0000000407047825 */ /* 0x001fc800078e0204 */
[----:B------:R-:W-:Y:S02]  /*0570*/  IMAD.WIDE R6, R17, 0x4, R4 ;  /* 0x0000000411067825 */ /* 0x000fe400078e0204 */
[----:B------:R-:W3:Y:S02]  /*0580*/  LDG.E R4, desc[UR4][R4.64] ;  /* 0x0000000404047981 */ /* 0x000ee4000c1e1900 */
[----:B--2---:R-:W-:Y:S01]  /*0590*/  IMAD.WIDE.U32 R12, R3, 0x4, R12 ;  /* 0x00000004030c7825 */ /* 0x004fe200078e000c */
[----:B------:R-:W-:Y:S02]  /*05a0*/  IADD3.X R3, PT, PT, RZ, RZ, RZ, P1, !PT ;  /* 0x000000ffff037210 */ /* 0x000fe40000ffe4ff */
[----:B-1----:R-:W-:-:S03]  /*05b0*/  LEA R2, P1, R8, UR6, 0x2 ;  /* 0x0000000608027c11 */ /* 0x002fc6000f8210ff */
[----:B------:R-:W3:Y:S01]  /*05c0*/  LDG.E R13, desc[UR4][R12.64] ;  /* 0x000000040c0d7981 */ /* 0x000ee2000c1e1900 */
[----:B------:R-:W-:Y:S01]  /*05d0*/  LEA.HI.X R3, R8, UR7, R3, 0x2, P1 ;  /* 0x0000000708037c11 */ /* 0x000fe200088f1403 */
[C---:B------:R-:W-:Y:S02]  /*05e0*/  IMAD.WIDE R8, R17.reuse, 0x4, R6 ;  /* 0x0000000411087825 */ /* 0x040fe400078e0206 */
[----:B------:R-:W2:Y:S04]  /*05f0*/  LDG.E R6, desc[UR4][R6.64] ;  /* 0x0000000406067981 */ /* 0x000ea8000c1e1900 */
[----:B------:R-:W2:Y:S01]  /*0600*/  LDG.E R15, desc[UR4][R2.64+0x4] ;  /* 0x00000404020f7981 */ /* 0x000ea2000c1e1900 */
[----:B------:R-:W-:-:S03]  /*0610*/  IMAD.WIDE R10, R17, 0x4, R8 ;  /* 0x00000004110a7825 */ /* 0x000fc600078e0208 */
[----:B------:R-:W4:Y:S04]  /*0620*/  LDG.E R22, desc[UR4][R8.64] ;  /* 0x0000000408167981 */ /* 0x000f28000c1e1900 */
[----:B------:R-:W4:Y:S04]  /*0630*/  LDG.E R18, desc[UR4][R2.64+0x8] ;  /* 0x0000080402127981 */ /* 0x000f28000c1e1900 */
[----:B------:R-:W5:Y:S04]  /*0640*/  LDG.E R26, desc[UR4][R2.64+0xc] ;  /* 0x00000c04021a7981 */ /* 0x000f68000c1e1900 */
[----:B------:R-:W5:Y:S01]  /*0650*/  LDG.E R10, desc[UR4][R10.64] ;  /* 0x000000040a0a7981 */ /* 0x000f62000c1e1900 */
[----:B------:R-:W-:Y:S01]  /*0660*/  IADD3 R21, PT, PT, R21, 0x4, RZ ;  /* 0x0000000415157810 */ /* 0x000fe20007ffe0ff */
[----:B---3--:R-:W-:-:S04]  /*0670*/  FFMA R24, R13, R4, R24 ;  /* 0x000000040d187223 */ /* 0x008fc80000000018 */
[----:B--2---:R-:W-:-:S04]  /*0680*/  FFMA R15, R15, R6, R24 ;  /* 0x000000060f0f7223 */ /* 0x004fc80000000018 */
[----:B----4-:R-:W-:-:S04]  /*0690*/  FFMA R15, R18, R22, R15 ;  /* 0x00000016120f7223 */ /* 0x010fc8000000000f */
[----:B-----5:R-:W-:-:S07]  /*06a0*/  FFMA R24, R26, R10, R15 ;  /* 0x0000000a1a187223 */ /* 0x020fce000000000f */
.L_x_44:
[----:B------:R-:W-:Y:S05]  /*06b0*/  @!P0 BRA `(.L_x_41) ;  /* 0x00000000007c8947 */ /* 0x000fea0003800000 */
[----:B------:R-:W-:Y:S01]  /*06c0*/  ISETP.NE.AND P1, PT, R14, 0x1, PT ;  /* 0x000000010e00780c */ /* 0x000fe20003f25270 */
[----:B------:R-:W0:Y:S01]  /*06d0*/  LDC.64 R10, c[0x0][0x380] ;  /* 0x0000e000ff0a7b82 */ /* 0x000e220000000a00 */
[----:B------:R-:W-:-:S04]  /*06e0*/  LOP3.LUT R19, R19, 0x1, RZ, 0xc0, !PT ;  /* 0x0000000113137812 */ /* 0x000fc800078ec0ff */
[----:B------:R-:W-:-:S03]  /*06f0*/  ISETP.NE.U32.AND P0, PT, R19, 0x1, PT ;  /* 0x000000011300780c */ /* 0x000fc60003f05070 */
[----:B------:R-:W1:Y:S04]  /*0700*/  LDC.64 R8, c[0x0][0x388] ;  /* 0x0000e200ff087b82 */ /* 0x000e680000000a00 */
[CC--:B------:R-:W-:Y:S02]  /*0710*/  @P1 IADD3 R13, PT, PT, R20.reuse, R21.reuse, RZ ;  /* 0x00000015140d1210 */ /* 0x0c0fe40007ffe0ff */
[----:B------:R-:W-:Y:S02]  /*0720*/  @P1 IADD3 R12, P2, PT, R20, R21, RZ ;  /* 0x00000015140c1210 */ /* 0x000fe40007f5e0ff */
[----:B------:R-:W2:Y:S02]  /*0730*/  @P1 LDC.64 R2, c[0x0][0x380] ;  /* 0x0000e000ff021b82 */ /* 0x000ea40000000a00 */
[----:B------:R-:W-:-:S06]  /*0740*/  @P1 IADD3.X R14, PT, PT, RZ, RZ, RZ, P2, !PT ;  /* 0x000000ffff0e1210 */ /* 0x000fcc00017fe4ff */
[----:B------:R-:W3:Y:S01]  /*0750*/  LDC.64 R4, c[0x0][0x380] ;  /* 0x0000e000ff047b82 */ /* 0x000ee20000000a00 */
[----:B0-----:R-:W-:-:S04]  /*0760*/  @P1 IMAD.WIDE.U32 R10, R13, 0x4, R10 ;  /* 0x000000040d0a1825 */ /* 0x001fc800078e000a */
[C---:B------:R-:W-:Y:S01]  /*0770*/  @P1 IMAD R13, R21.reuse, R17, R16 ;  /* 0x00000011150d1224 */ /* 0x040fe200078e0210 */
[----:B------:R-:W-:Y:S01]  /*0780*/  @P1 IADD3 R21, PT, PT, R21, 0x2, RZ ;  /* 0x0000000215151810 */ /* 0x000fe20007ffe0ff */
[----:B------:R-:W4:Y:S01]  /*0790*/  @P1 LDG.E R11, desc[UR4][R10.64] ;  /* 0x000000040a0b1981 */ /* 0x000f22000c1e1900 */
[----:B------:R-:W0:Y:S01]  /*07a0*/  LDC.64 R6, c[0x0][0x388] ;  /* 0x0000e200ff067b82 */ /* 0x000e220000000a00 */
[----:B-1----:R-:W-:Y:S01]  /*07b0*/  @P1 IMAD.WIDE R8, R13, 0x4, R8 ;  /* 0x000000040d081825 */ /* 0x002fe200078e0208 */
[----:B------:R-:W-:Y:S02]  /*07c0*/  @!P0 IADD3 R15, PT, PT, R20, R21, RZ ;  /* 0x00000015140f8210 */ /* 0x000fe40007ffe0ff */
[----:B--2---:R-:W-:Y:S01]  /*07d0*/  @P1 LEA R2, P2, R12, R2, 0x2 ;  /* 0x000000020c021211 */ /* 0x004fe200078410ff */
[----:B------:R-:W-:-:S03]  /*07e0*/  @!P0 IMAD R21, R21, R17, R16 ;  /* 0x0000001115158224 */ /* 0x000fc600078e0210 */
[----:B------:R-:W-:Y:S01]  /*07f0*/  @P1 LEA.HI.X R3, R12, R3, R14, 0x2, P2 ;  /* 0x000000030c031211 */ /* 0x000fe200010f140e */
[----:B------:R-:W-:Y:S01]  /*0800*/  @P1 IMAD.WIDE R12, R17, 0x4, R8 ;  /* 0x00000004110c1825 */ /* 0x000fe200078e0208 */
[----:B------:R-:W4:Y:S03]  /*0810*/  @P1 LDG.E R14, desc[UR4][R8.64] ;  /* 0x00000004080e1981 */ /* 0x000f26000c1e1900 */
[----:B---3--:R-:W-:Y:S01]  /*0820*/  @!P0 IMAD.WIDE.U32 R4, R15, 0x4, R4 ;  /* 0x000000040f048825 */ /* 0x008fe200078e0004 */
[----:B------:R-:W2:Y:S04]  /*0830*/  @P1 LDG.E R2, desc[UR4][R2.64+0x4] ;  /* 0x0000040402021981 */ /* 0x000ea8000c1e1900 */
[----:B------:R-:W2:Y:S01]  /*0840*/  @P1 LDG.E R12, desc[UR4][R12.64] ;  /* 0x000000040c0c1981 */ /* 0x000ea2000c1e1900 */
[----:B0-----:R-:W-:-:S03]  /*0850*/  @!P0 IMAD.WIDE R6, R21, 0x4, R6 ;  /* 0x0000000415068825 */ /* 0x001fc600078e0206 */
[----:B------:R-:W3:Y:S04]  /*0860*/  @!P0 LDG.E R5, desc[UR4][R4.64] ;  /* 0x0000000404058981 */ /* 0x000ee8000c1e1900 */
[----:B------:R-:W3:Y:S01]  /*0870*/  @!P0 LDG.E R6, desc[UR4][R6.64] ;  /* 0x0000000406068981 */ /* 0x000ee2000c1e1900 */
[----:B----4-:R-:W-:-:S04]  /*0880*/  @P1 FFMA R11, R11, R14, R24 ;  /* 0x0000000e0b0b1223 */ /* 0x010fc80000000018 */
[----:B--2---:R-:W-:-:S04]  /*0890*/  @P1 FFMA R24, R2, R12, R11 ;  /* 0x0000000c02181223 */ /* 0x004fc8000000000b */
[----:B---3--:R-:W-:-:S07]  /*08a0*/  @!P0 FFMA R24, R5, R6, R24 ;  /* 0x0000000605188223 */ /* 0x008fce0000000018 */
.L_x_41:
[----:B------:R-:W0:Y:S01]  /*08b0*/  LDC.64 R2, c[0x0][0x390] ;  /* 0x0000e400ff027b82 */ /* 0x000e220000000a00 */
[----:B------:R-:W-:-:S04]  /*08c0*/  IMAD R17, R0, R17, R16 ;  /* 0x0000001100117224 */ /* 0x000fc800078e0210 */
[----:B0-----:R-:W-:-:S05]  /*08d0*/  IMAD.WIDE R2, R17, 0x4, R2 ;  /* 0x0000000411027825 */ /* 0x001fca00078e0202 */
[----:B------:R-:W-:Y:S01]  /*08e0*/  STG.E desc[UR4][R2.64], R24 ;  /* 0x0000001802007986 */ /* 0x000fe2000c101904 */
[----:B------:R-:W-:Y:S05]  /*08f0*/  EXIT ;  /* 0x000000000000794d */ /* 0x000fea0003800000 */
.L_x_45:
        /* <DEDUP_REMOVED lines=16> */
.L_x_57:


//--------------------- .nv.shared.reserved.0     --------------------------
	.section	.nv.shared.reserved.0,"aw",@nobits
	.weak		__nv_reservedSMEM_offset_0_alias
	.size		__nv_reservedSMEM_offset_0_alias, 0, 64
	.other		__nv_reservedSMEM_offset_0_alias,@"STO_CUDA_RESERVED_SHARED STV_DEFAULT"
__nv_reservedSMEM_offset_0_alias:
	.zero		0
	.zero		64


//--------------------- .nv.constant0._Z17computeMeanKernelPKfPfii --------------------------
	.section	.nv.constant0._Z17computeMeanKernelPKfPfii,"a",@progbits
	.sectionflags	@""
	.align	4
.nv.constant0._Z17computeMeanKernelPKfPfii:
	.zero		920


//--------------------- .nv.constant0._Z18matrixScalarKernelPKfPffii --------------------------
	.section	.nv.constant0._Z18matrixScalarKernelPKfPffii,"a",@progbits
	.sectionflags	@""
	.align	4
.nv.constant0._Z18matrixScalarKernelPKfPffii:
	.zero		924


//--------------------- .nv.constant0._Z17matMulElementWisePKfS0_Pfii --------------------------
	.section	.nv.constant0._Z17matMulElementWisePKfS0_Pfii,"a",@progbits
	.sectionflags	@""
	.align	4
.nv.constant0._Z17matMulElementWisePKfS0_Pfii:
	.zero		928


//--------------------- .nv.constant0._Z15transposeKernelPKfPfii --------------------------
	.section	.nv.constant0._Z15transposeKernelPKfPfii,"a",@progbits
	.sectionflags	@""
	.align	4
.nv.constant0._Z15transposeKernelPKfPfii:
	.zero		920


//--------------------- .nv.constant0._Z23sigmoidDerivativeKernelPKfPfii --------------------------
	.section	.nv.constant0._Z23sigmoidDerivativeKernelPKfPfii,"a",@progbits
	.sectionflags	@""
	.align	4
.nv.constant0._Z23sigmoidDerivativeKernelPKfPfii:
	.zero		920


//--------------------- .nv.constant0._Z13sigmoidKernelPKfPfii --------------------------
	.section	.nv.constant0._Z13sigmoidKernelPKfPfii,"a",@progbits
	.sectionflags	@""
	.align	4
.nv.constant0._Z13sigmoidKernelPKfPfii:
	.zero		920


//--------------------- .nv.constant0._Z17addMatrixToMatrixPKfS0_fPfii --------------------------
	.section	.nv.constant0._Z17addMatrixToMatrixPKfS0_fPfii,"a",@progbits
	.sectionflags	@""
	.align	4
.nv.constant0._Z17addMatrixToMatrixPKfS0_fPfii:
	.zero		936


//--------------------- .nv.constant0._Z21addBiasToMatrixKernelPKfS0_Pfii --------------------------
	.section	.nv.constant0._Z21addBiasToMatrixKernelPKfS0_Pfii,"a",@progbits
	.sectionflags	@""
	.align	4
.nv.constant0._Z21addBiasToMatrixKernelPKfS0_Pfii:
	.zero		928


//--------------------- .nv.constant0._Z15matrixMulKernelPKfS0_Pfiii --------------------------
	.section	.nv.constant0._Z15matrixMulKernelPKfS0_Pfiii,"a",@progbits
	.sectionflags	@""
	.align	4
.nv.constant0._Z15matrixMulKernelPKfS0_Pfiii:
	.zero		932


//--------------------- SYMBOLS --------------------------

	.type		.nv.reservedSmem.offset0,@object
	.size		.nv.reservedSmem.offset0,0x4
